//
// Generated by NVIDIA NVVM Compiler
//
// Compiler Build ID: CL-36424714
// Cuda compilation tools, release 13.0, V13.0.88
// Based on NVVM 20.0.0
//

.version 9.0
.target sm_100
.address_size 64

	// .globl	_Z22get_vacuum_probabilityPA3_A2_fiiPfifS2_ff
.global .align 4 .b8 __cudart_i2opi_f[24] = {65, 144, 67, 60, 153, 149, 98, 219, 192, 221, 52, 245, 209, 87, 39, 252, 41, 21, 68, 78, 110, 131, 249, 162};

.visible .entry _Z22get_vacuum_probabilityPA3_A2_fiiPfifS2_ff(
	.param .u64 .ptr .align 1 _Z22get_vacuum_probabilityPA3_A2_fiiPfifS2_ff_param_0,
	.param .u32 _Z22get_vacuum_probabilityPA3_A2_fiiPfifS2_ff_param_1,
	.param .u32 _Z22get_vacuum_probabilityPA3_A2_fiiPfifS2_ff_param_2,
	.param .u64 .ptr .align 1 _Z22get_vacuum_probabilityPA3_A2_fiiPfifS2_ff_param_3,
	.param .u32 _Z22get_vacuum_probabilityPA3_A2_fiiPfifS2_ff_param_4,
	.param .f32 _Z22get_vacuum_probabilityPA3_A2_fiiPfifS2_ff_param_5,
	.param .u64 .ptr .align 1 _Z22get_vacuum_probabilityPA3_A2_fiiPfifS2_ff_param_6,
	.param .f32 _Z22get_vacuum_probabilityPA3_A2_fiiPfifS2_ff_param_7,
	.param .f32 _Z22get_vacuum_probabilityPA3_A2_fiiPfifS2_ff_param_8
)
{
	.local .align 4 .b8 	__local_depot0[64];
	.reg .b64 	%SP;
	.reg .b64 	%SPL;
	.reg .pred 	%p<25>;
	.reg .b32 	%r<126>;
	.reg .b32 	%f<183>;
	.reg .b64 	%rd<73>;
	.reg .b64 	%fd<11>;

	mov.u64 	%SPL, __local_depot0;
	ld.param.u64 	%rd23, [_Z22get_vacuum_probabilityPA3_A2_fiiPfifS2_ff_param_0];
	ld.param.u32 	%r44, [_Z22get_vacuum_probabilityPA3_A2_fiiPfifS2_ff_param_1];
	ld.param.u32 	%r45, [_Z22get_vacuum_probabilityPA3_A2_fiiPfifS2_ff_param_2];
	ld.param.u64 	%rd25, [_Z22get_vacuum_probabilityPA3_A2_fiiPfifS2_ff_param_3];
	ld.param.f32 	%f24, [_Z22get_vacuum_probabilityPA3_A2_fiiPfifS2_ff_param_5];
	ld.param.u64 	%rd24, [_Z22get_vacuum_probabilityPA3_A2_fiiPfifS2_ff_param_6];
	ld.param.f32 	%f22, [_Z22get_vacuum_probabilityPA3_A2_fiiPfifS2_ff_param_7];
	ld.param.f32 	%f23, [_Z22get_vacuum_probabilityPA3_A2_fiiPfifS2_ff_param_8];
	cvta.to.global.u64 	%rd26, %rd25;
	add.u64 	%rd1, %SPL, 0;
	mov.u32 	%r46, %ctaid.x;
	mov.u32 	%r47, %ntid.x;
	mov.u32 	%r48, %tid.x;
	mad.lo.s32 	%r1, %r46, %r47, %r48;
	cvt.f64.f32 	%fd1, %f24;
	mul.f64 	%fd2, %fd1, 0d3FF4455B5692DEBF;
	mul.wide.s32 	%rd28, %r1, 4;
	add.s64 	%rd29, %rd26, %rd28;
	ld.global.f32 	%f25, [%rd29];
	cvt.f64.f32 	%fd3, %f25;
	div.rn.f64 	%fd4, %fd2, %fd3;
	cvt.rn.f32.f64 	%f1, %fd4;
	mul.f32 	%f2, %f22, %f1;
	mul.f32 	%f26, %f2, 0f3F22F983;
	cvt.rni.s32.f32 	%r117, %f26;
	cvt.rn.f32.s32 	%f27, %r117;
	fma.rn.f32 	%f28, %f27, 0fBFC90FDA, %f2;
	fma.rn.f32 	%f29, %f27, 0fB3A22168, %f28;
	fma.rn.f32 	%f180, %f27, 0fA7C234C5, %f29;
	abs.f32 	%f4, %f2;
	setp.ltu.f32 	%p1, %f4, 0f47CE4780;
	@%p1 bra 	$L__BB0_8;
	setp.neu.f32 	%p2, %f4, 0f7F800000;
	@%p2 bra 	$L__BB0_3;
	mov.f32 	%f32, 0f00000000;
	mul.rn.f32 	%f180, %f2, %f32;
	mov.b32 	%r117, 0;
	bra.uni 	$L__BB0_8;
$L__BB0_3:
	mov.b32 	%r3, %f2;
	shl.b32 	%r50, %r3, 8;
	or.b32  	%r4, %r50, -2147483648;
	mov.b64 	%rd66, 0;
	mov.b32 	%r114, 0;
	mov.u64 	%rd64, __cudart_i2opi_f;
	mov.u64 	%rd65, %rd1;
$L__BB0_4:
	.pragma "nounroll";
	ld.global.nc.u32 	%r51, [%rd64];
	mad.wide.u32 	%rd32, %r51, %r4, %rd66;
	shr.u64 	%rd66, %rd32, 32;
	st.local.u32 	[%rd65], %rd32;
	add.s32 	%r114, %r114, 1;
	add.s64 	%rd65, %rd65, 4;
	add.s64 	%rd64, %rd64, 4;
	setp.ne.s32 	%p3, %r114, 6;
	@%p3 bra 	$L__BB0_4;
	shr.u32 	%r52, %r3, 23;
	st.local.u32 	[%rd1+24], %rd66;
	and.b32  	%r7, %r52, 31;
	and.b32  	%r53, %r52, 224;
	add.s32 	%r54, %r53, -128;
	shr.u32 	%r55, %r54, 5;
	mul.wide.u32 	%rd33, %r55, 4;
	sub.s64 	%rd8, %rd1, %rd33;
	ld.local.u32 	%r115, [%rd8+24];
	ld.local.u32 	%r116, [%rd8+20];
	setp.eq.s32 	%p4, %r7, 0;
	@%p4 bra 	$L__BB0_7;
	shf.l.wrap.b32 	%r115, %r116, %r115, %r7;
	ld.local.u32 	%r56, [%rd8+16];
	shf.l.wrap.b32 	%r116, %r56, %r116, %r7;
$L__BB0_7:
	shr.u32 	%r57, %r115, 30;
	shf.l.wrap.b32 	%r58, %r116, %r115, 2;
	shl.b32 	%r59, %r116, 2;
	shr.u32 	%r60, %r58, 31;
	add.s32 	%r61, %r60, %r57;
	neg.s32 	%r62, %r61;
	setp.lt.s32 	%p5, %r3, 0;
	selp.b32 	%r117, %r62, %r61, %p5;
	xor.b32  	%r63, %r58, %r3;
	shr.s32 	%r64, %r58, 31;
	xor.b32  	%r65, %r64, %r58;
	xor.b32  	%r66, %r64, %r59;
	cvt.u64.u32 	%rd34, %r65;
	shl.b64 	%rd35, %rd34, 32;
	cvt.u64.u32 	%rd36, %r66;
	or.b64  	%rd37, %rd35, %rd36;
	cvt.rn.f64.s64 	%fd5, %rd37;
	mul.f64 	%fd6, %fd5, 0d3BF921FB54442D19;
	cvt.rn.f32.f64 	%f30, %fd6;
	neg.f32 	%f31, %f30;
	setp.lt.s32 	%p6, %r63, 0;
	selp.f32 	%f180, %f31, %f30, %p6;
$L__BB0_8:
	mul.rn.f32 	%f33, %f180, %f180;
	and.b32  	%r68, %r117, 1;
	setp.eq.b32 	%p7, %r68, 1;
	selp.f32 	%f34, 0f3F800000, %f180, %p7;
	fma.rn.f32 	%f35, %f33, %f34, 0f00000000;
	fma.rn.f32 	%f36, %f33, 0f37CBAC00, 0fBAB607ED;
	selp.f32 	%f37, %f36, 0fB94D4153, %p7;
	selp.f32 	%f38, 0f3D2AAABB, 0f3C0885E4, %p7;
	fma.rn.f32 	%f39, %f37, %f33, %f38;
	selp.f32 	%f40, 0fBEFFFFFF, 0fBE2AAAA8, %p7;
	fma.rn.f32 	%f41, %f39, %f33, %f40;
	fma.rn.f32 	%f42, %f41, %f35, %f34;
	and.b32  	%r69, %r117, 2;
	setp.eq.s32 	%p8, %r69, 0;
	mov.f32 	%f43, 0f00000000;
	sub.f32 	%f44, %f43, %f42;
	selp.f32 	%f8, %f42, %f44, %p8;
	mul.f32 	%f9, %f23, %f1;
	mul.f32 	%f45, %f9, 0f3F22F983;
	cvt.rni.s32.f32 	%r121, %f45;
	cvt.rn.f32.s32 	%f46, %r121;
	fma.rn.f32 	%f47, %f46, 0fBFC90FDA, %f9;
	fma.rn.f32 	%f48, %f46, 0fB3A22168, %f47;
	fma.rn.f32 	%f181, %f46, 0fA7C234C5, %f48;
	abs.f32 	%f11, %f9;
	setp.ltu.f32 	%p9, %f11, 0f47CE4780;
	@%p9 bra 	$L__BB0_16;
	setp.neu.f32 	%p10, %f11, 0f7F800000;
	@%p10 bra 	$L__BB0_11;
	mov.f32 	%f51, 0f00000000;
	mul.rn.f32 	%f181, %f9, %f51;
	mov.b32 	%r121, 0;
	bra.uni 	$L__BB0_16;
$L__BB0_11:
	mov.b32 	%r17, %f9;
	shl.b32 	%r71, %r17, 8;
	or.b32  	%r18, %r71, -2147483648;
	mov.b64 	%rd69, 0;
	mov.b32 	%r118, 0;
	mov.u64 	%rd67, __cudart_i2opi_f;
	mov.u64 	%rd68, %rd1;
$L__BB0_12:
	.pragma "nounroll";
	ld.global.nc.u32 	%r72, [%rd67];
	mad.wide.u32 	%rd40, %r72, %r18, %rd69;
	shr.u64 	%rd69, %rd40, 32;
	st.local.u32 	[%rd68], %rd40;
	add.s32 	%r118, %r118, 1;
	add.s64 	%rd68, %rd68, 4;
	add.s64 	%rd67, %rd67, 4;
	setp.ne.s32 	%p11, %r118, 6;
	@%p11 bra 	$L__BB0_12;
	shr.u32 	%r73, %r17, 23;
	st.local.u32 	[%rd1+24], %rd69;
	and.b32  	%r21, %r73, 31;
	and.b32  	%r74, %r73, 224;
	add.s32 	%r75, %r74, -128;
	shr.u32 	%r76, %r75, 5;
	mul.wide.u32 	%rd41, %r76, 4;
	sub.s64 	%rd15, %rd1, %rd41;
	ld.local.u32 	%r119, [%rd15+24];
	ld.local.u32 	%r120, [%rd15+20];
	setp.eq.s32 	%p12, %r21, 0;
	@%p12 bra 	$L__BB0_15;
	shf.l.wrap.b32 	%r119, %r120, %r119, %r21;
	ld.local.u32 	%r77, [%rd15+16];
	shf.l.wrap.b32 	%r120, %r77, %r120, %r21;
$L__BB0_15:
	shr.u32 	%r78, %r119, 30;
	shf.l.wrap.b32 	%r79, %r120, %r119, 2;
	shl.b32 	%r80, %r120, 2;
	shr.u32 	%r81, %r79, 31;
	add.s32 	%r82, %r81, %r78;
	neg.s32 	%r83, %r82;
	setp.lt.s32 	%p13, %r17, 0;
	selp.b32 	%r121, %r83, %r82, %p13;
	xor.b32  	%r84, %r79, %r17;
	shr.s32 	%r85, %r79, 31;
	xor.b32  	%r86, %r85, %r79;
	xor.b32  	%r87, %r85, %r80;
	cvt.u64.u32 	%rd42, %r86;
	shl.b64 	%rd43, %rd42, 32;
	cvt.u64.u32 	%rd44, %r87;
	or.b64  	%rd45, %rd43, %rd44;
	cvt.rn.f64.s64 	%fd7, %rd45;
	mul.f64 	%fd8, %fd7, 0d3BF921FB54442D19;
	cvt.rn.f32.f64 	%f49, %fd8;
	neg.f32 	%f50, %f49;
	setp.lt.s32 	%p14, %r84, 0;
	selp.f32 	%f181, %f50, %f49, %p14;
$L__BB0_16:
	mul.rn.f32 	%f52, %f181, %f181;
	and.b32  	%r89, %r121, 1;
	setp.eq.b32 	%p15, %r89, 1;
	selp.f32 	%f53, 0f3F800000, %f181, %p15;
	fma.rn.f32 	%f54, %f52, %f53, 0f00000000;
	fma.rn.f32 	%f55, %f52, 0f37CBAC00, 0fBAB607ED;
	selp.f32 	%f56, %f55, 0fB94D4153, %p15;
	selp.f32 	%f57, 0f3D2AAABB, 0f3C0885E4, %p15;
	fma.rn.f32 	%f58, %f56, %f52, %f57;
	selp.f32 	%f59, 0fBEFFFFFF, 0fBE2AAAA8, %p15;
	fma.rn.f32 	%f60, %f58, %f52, %f59;
	fma.rn.f32 	%f61, %f60, %f54, %f53;
	and.b32  	%r90, %r121, 2;
	setp.eq.s32 	%p16, %r90, 0;
	mov.f32 	%f62, 0f00000000;
	sub.f32 	%f63, %f62, %f61;
	selp.f32 	%f15, %f61, %f63, %p16;
	add.f32 	%f64, %f22, %f23;
	mul.f32 	%f16, %f64, %f1;
	mul.f32 	%f65, %f16, 0f3F22F983;
	cvt.rni.s32.f32 	%r125, %f65;
	cvt.rn.f32.s32 	%f66, %r125;
	fma.rn.f32 	%f67, %f66, 0fBFC90FDA, %f16;
	fma.rn.f32 	%f68, %f66, 0fB3A22168, %f67;
	fma.rn.f32 	%f182, %f66, 0fA7C234C5, %f68;
	abs.f32 	%f18, %f16;
	setp.ltu.f32 	%p17, %f18, 0f47CE4780;
	@%p17 bra 	$L__BB0_24;
	setp.neu.f32 	%p18, %f18, 0f7F800000;
	@%p18 bra 	$L__BB0_19;
	mov.f32 	%f71, 0f00000000;
	mul.rn.f32 	%f182, %f16, %f71;
	mov.b32 	%r125, 0;
	bra.uni 	$L__BB0_24;
$L__BB0_19:
	mov.b32 	%r31, %f16;
	shl.b32 	%r92, %r31, 8;
	or.b32  	%r32, %r92, -2147483648;
	mov.b64 	%rd72, 0;
	mov.b32 	%r122, 0;
	mov.u64 	%rd70, __cudart_i2opi_f;
	mov.u64 	%rd71, %rd1;
$L__BB0_20:
	.pragma "nounroll";
	ld.global.nc.u32 	%r93, [%rd70];
	mad.wide.u32 	%rd48, %r93, %r32, %rd72;
	shr.u64 	%rd72, %rd48, 32;
	st.local.u32 	[%rd71], %rd48;
	add.s32 	%r122, %r122, 1;
	add.s64 	%rd71, %rd71, 4;
	add.s64 	%rd70, %rd70, 4;
	setp.ne.s32 	%p19, %r122, 6;
	@%p19 bra 	$L__BB0_20;
	shr.u32 	%r94, %r31, 23;
	st.local.u32 	[%rd1+24], %rd72;
	and.b32  	%r35, %r94, 31;
	and.b32  	%r95, %r94, 224;
	add.s32 	%r96, %r95, -128;
	shr.u32 	%r97, %r96, 5;
	mul.wide.u32 	%rd49, %r97, 4;
	sub.s64 	%rd22, %rd1, %rd49;
	ld.local.u32 	%r123, [%rd22+24];
	ld.local.u32 	%r124, [%rd22+20];
	setp.eq.s32 	%p20, %r35, 0;
	@%p20 bra 	$L__BB0_23;
	shf.l.wrap.b32 	%r123, %r124, %r123, %r35;
	ld.local.u32 	%r98, [%rd22+16];
	shf.l.wrap.b32 	%r124, %r98, %r124, %r35;
$L__BB0_23:
	shr.u32 	%r99, %r123, 30;
	shf.l.wrap.b32 	%r100, %r124, %r123, 2;
	shl.b32 	%r101, %r124, 2;
	shr.u32 	%r102, %r100, 31;
	add.s32 	%r103, %r102, %r99;
	neg.s32 	%r104, %r103;
	setp.lt.s32 	%p21, %r31, 0;
	selp.b32 	%r125, %r104, %r103, %p21;
	xor.b32  	%r105, %r100, %r31;
	shr.s32 	%r106, %r100, 31;
	xor.b32  	%r107, %r106, %r100;
	xor.b32  	%r108, %r106, %r101;
	cvt.u64.u32 	%rd50, %r107;
	shl.b64 	%rd51, %rd50, 32;
	cvt.u64.u32 	%rd52, %r108;
	or.b64  	%rd53, %rd51, %rd52;
	cvt.rn.f64.s64 	%fd9, %rd53;
	mul.f64 	%fd10, %fd9, 0d3BF921FB54442D19;
	cvt.rn.f32.f64 	%f69, %fd10;
	neg.f32 	%f70, %f69;
	setp.lt.s32 	%p22, %r105, 0;
	selp.f32 	%f182, %f70, %f69, %p22;
$L__BB0_24:
	add.u64 	%rd55, %SPL, 28;
	cvta.to.global.u64 	%rd56, %rd23;
	mul.rn.f32 	%f72, %f182, %f182;
	and.b32  	%r110, %r125, 1;
	setp.eq.b32 	%p23, %r110, 1;
	selp.f32 	%f73, 0f3F800000, %f182, %p23;
	fma.rn.f32 	%f74, %f72, %f73, 0f00000000;
	fma.rn.f32 	%f75, %f72, 0f37CBAC00, 0fBAB607ED;
	selp.f32 	%f76, %f75, 0fB94D4153, %p23;
	selp.f32 	%f77, 0f3D2AAABB, 0f3C0885E4, %p23;
	fma.rn.f32 	%f78, %f76, %f72, %f77;
	selp.f32 	%f79, 0fBEFFFFFF, 0fBE2AAAA8, %p23;
	fma.rn.f32 	%f80, %f78, %f72, %f79;
	fma.rn.f32 	%f81, %f80, %f74, %f73;
	and.b32  	%r111, %r125, 2;
	setp.eq.s32 	%p24, %r111, 0;
	mov.f32 	%f82, 0f00000000;
	sub.f32 	%f83, %f82, %f81;
	selp.f32 	%f84, %f81, %f83, %p24;
	mul.f32 	%f85, %f8, %f8;
	mul.f32 	%f86, %f15, %f15;
	mul.f32 	%f87, %f84, %f84;
	ld.global.f32 	%f88, [%rd56];
	ld.global.f32 	%f89, [%rd56+8];
	ld.global.f32 	%f90, [%rd56+16];
	mul.f32 	%f91, %f88, %f88;
	mul.f32 	%f92, %f91, %f89;
	mul.f32 	%f93, %f92, %f89;
	mul.f32 	%f94, %f89, %f89;
	mul.f32 	%f95, %f94, %f90;
	mul.f32 	%f96, %f95, %f90;
	mul.f32 	%f97, %f86, %f96;
	fma.rn.f32 	%f98, %f85, %f93, %f97;
	mul.f32 	%f99, %f90, %f90;
	mul.f32 	%f100, %f99, %f88;
	mul.f32 	%f101, %f100, %f88;
	fma.rn.f32 	%f102, %f87, %f101, %f98;
	fma.rn.f32 	%f103, %f102, 0fC0800000, 0f3F800000;
	st.local.f32 	[%rd55], %f103;
	ld.global.f32 	%f104, [%rd56+24];
	mul.f32 	%f105, %f88, %f104;
	mul.f32 	%f106, %f105, %f89;
	ld.global.f32 	%f107, [%rd56+32];
	mul.f32 	%f108, %f106, %f107;
	mul.f32 	%f109, %f89, %f107;
	mul.f32 	%f110, %f109, %f90;
	ld.global.f32 	%f111, [%rd56+40];
	mul.f32 	%f112, %f110, %f111;
	mul.f32 	%f113, %f86, %f112;
	fma.rn.f32 	%f114, %f85, %f108, %f113;
	mul.f32 	%f115, %f90, %f111;
	mul.f32 	%f116, %f115, %f88;
	mul.f32 	%f117, %f116, %f104;
	fma.rn.f32 	%f118, %f87, %f117, %f114;
	mul.f32 	%f119, %f118, 0fC0800000;
	st.local.f32 	[%rd55+4], %f119;
	mov.f32 	%f120, 0f3F800000;
	sub.f32 	%f121, %f120, %f103;
	sub.f32 	%f122, %f121, %f119;
	st.local.f32 	[%rd55+8], %f122;
	mul.f32 	%f123, %f105, %f107;
	mul.f32 	%f124, %f123, %f89;
	mul.f32 	%f125, %f109, %f111;
	mul.f32 	%f126, %f125, %f90;
	mul.f32 	%f127, %f86, %f126;
	fma.rn.f32 	%f128, %f85, %f124, %f127;
	mul.f32 	%f129, %f115, %f104;
	mul.f32 	%f130, %f129, %f88;
	fma.rn.f32 	%f131, %f87, %f130, %f128;
	mul.f32 	%f132, %f131, 0fC0800000;
	st.local.f32 	[%rd55+12], %f132;
	mul.f32 	%f133, %f104, %f104;
	mul.f32 	%f134, %f133, %f107;
	mul.f32 	%f135, %f134, %f107;
	mul.f32 	%f136, %f107, %f107;
	mul.f32 	%f137, %f136, %f111;
	mul.f32 	%f138, %f137, %f111;
	mul.f32 	%f139, %f86, %f138;
	fma.rn.f32 	%f140, %f85, %f135, %f139;
	mul.f32 	%f141, %f111, %f111;
	mul.f32 	%f142, %f141, %f104;
	mul.f32 	%f143, %f142, %f104;
	fma.rn.f32 	%f144, %f87, %f143, %f140;
	fma.rn.f32 	%f145, %f144, 0fC0800000, 0f3F800000;
	st.local.f32 	[%rd55+16], %f145;
	sub.f32 	%f146, %f120, %f132;
	sub.f32 	%f147, %f146, %f145;
	st.local.f32 	[%rd55+20], %f147;
	ld.global.f32 	%f148, [%rd56+48];
	ld.global.f32 	%f149, [%rd56+56];
	ld.global.f32 	%f150, [%rd56+64];
	mul.f32 	%f151, %f148, %f88;
	mul.f32 	%f152, %f151, %f149;
	mul.f32 	%f153, %f152, %f89;
	mul.f32 	%f154, %f149, %f89;
	mul.f32 	%f155, %f154, %f150;
	mul.f32 	%f156, %f155, %f90;
	mul.f32 	%f157, %f86, %f156;
	fma.rn.f32 	%f158, %f85, %f153, %f157;
	mul.f32 	%f159, %f150, %f90;
	mul.f32 	%f160, %f159, %f148;
	mul.f32 	%f161, %f160, %f88;
	fma.rn.f32 	%f162, %f87, %f161, %f158;
	mul.f32 	%f163, %f162, 0fC0800000;
	st.local.f32 	[%rd55+24], %f163;
	mul.f32 	%f164, %f148, %f104;
	mul.f32 	%f165, %f164, %f149;
	mul.f32 	%f166, %f165, %f107;
	mul.f32 	%f167, %f149, %f107;
	mul.f32 	%f168, %f167, %f150;
	mul.f32 	%f169, %f168, %f111;
	mul.f32 	%f170, %f86, %f169;
	fma.rn.f32 	%f171, %f85, %f166, %f170;
	mul.f32 	%f172, %f150, %f111;
	mul.f32 	%f173, %f172, %f148;
	mul.f32 	%f174, %f173, %f104;
	fma.rn.f32 	%f175, %f87, %f174, %f171;
	mul.f32 	%f176, %f175, 0fC0800000;
	st.local.f32 	[%rd55+28], %f176;
	sub.f32 	%f177, %f120, %f163;
	sub.f32 	%f178, %f177, %f176;
	st.local.f32 	[%rd55+32], %f178;
	cvta.to.global.u64 	%rd57, %rd24;
	abs.s32 	%r112, %r44;
	abs.s32 	%r113, %r45;
	mul.wide.s32 	%rd58, %r112, 12;
	add.s64 	%rd59, %rd55, %rd58;
	mul.wide.s32 	%rd60, %r113, 4;
	add.s64 	%rd61, %rd59, %rd60;
	ld.local.f32 	%f179, [%rd61+-16];
	add.s64 	%rd63, %rd57, %rd28;
	st.global.f32 	[%rd63], %f179;
	ret;

}
	// .globl	_Z15propagateLineariifffPA3_A2_fPA3_fPfS4_i
.visible .entry _Z15propagateLineariifffPA3_A2_fPA3_fPfS4_i(
	.param .u32 _Z15propagateLineariifffPA3_A2_fPA3_fPfS4_i_param_0,
	.param .u32 _Z15propagateLineariifffPA3_A2_fPA3_fPfS4_i_param_1,
	.param .f32 _Z15propagateLineariifffPA3_A2_fPA3_fPfS4_i_param_2,
	.param .f32 _Z15propagateLineariifffPA3_A2_fPA3_fPfS4_i_param_3,
	.param .f32 _Z15propagateLineariifffPA3_A2_fPA3_fPfS4_i_param_4,
	.param .u64 .ptr .align 1 _Z15propagateLineariifffPA3_A2_fPA3_fPfS4_i_param_5,
	.param .u64 .ptr .align 1 _Z15propagateLineariifffPA3_A2_fPA3_fPfS4_i_param_6,
	.param .u64 .ptr .align 1 _Z15propagateLineariifffPA3_A2_fPA3_fPfS4_i_param_7,
	.param .u64 .ptr .align 1 _Z15propagateLineariifffPA3_A2_fPA3_fPfS4_i_param_8,
	.param .u32 _Z15propagateLineariifffPA3_A2_fPA3_fPfS4_i_param_9
)
{
	.local .align 8 .b8 	__local_depot1[152];
	.reg .b64 	%SP;
	.reg .b64 	%SPL;
	.reg .pred 	%p<104>;
	.reg .b32 	%r<434>;
	.reg .b32 	%f<1206>;
	.reg .b64 	%rd<252>;
	.reg .b64 	%fd<27>;

	mov.u64 	%SPL, __local_depot1;
	ld.param.f32 	%f166, [_Z15propagateLineariifffPA3_A2_fPA3_fPfS4_i_param_2];
	ld.param.f32 	%f167, [_Z15propagateLineariifffPA3_A2_fPA3_fPfS4_i_param_3];
	ld.param.f32 	%f168, [_Z15propagateLineariifffPA3_A2_fPA3_fPfS4_i_param_4];
	ld.param.u64 	%rd96, [_Z15propagateLineariifffPA3_A2_fPA3_fPfS4_i_param_5];
	ld.param.u64 	%rd97, [_Z15propagateLineariifffPA3_A2_fPA3_fPfS4_i_param_6];
	ld.param.u64 	%rd94, [_Z15propagateLineariifffPA3_A2_fPA3_fPfS4_i_param_7];
	ld.param.u32 	%r150, [_Z15propagateLineariifffPA3_A2_fPA3_fPfS4_i_param_9];
	cvta.to.global.u64 	%rd1, %rd96;
	cvta.to.global.u64 	%rd2, %rd97;
	add.u64 	%rd3, %SPL, 0;
	add.u64 	%rd4, %SPL, 0;
	add.u64 	%rd5, %SPL, 28;
	mov.u32 	%r151, %ctaid.x;
	mov.u32 	%r152, %ntid.x;
	mov.u32 	%r153, %tid.x;
	mad.lo.s32 	%r1, %r151, %r152, %r153;
	setp.ge.s32 	%p2, %r1, %r150;
	@%p2 bra 	$L__BB1_90;
	ld.param.u32 	%r388, [_Z15propagateLineariifffPA3_A2_fPA3_fPfS4_i_param_0];
	cvta.to.global.u64 	%rd101, %rd94;
	mul.wide.s32 	%rd102, %r1, 4;
	add.s64 	%rd103, %rd101, %rd102;
	ld.global.f32 	%f1, [%rd103];
	mul.f32 	%f169, %f167, %f168;
	setp.lt.s32 	%p3, %r388, 0;
	selp.f32 	%f170, 0f39200008, 0fB9200008, %p3;
	mul.f32 	%f171, %f170, %f1;
	mul.f32 	%f2, %f169, %f171;
	ld.global.f32 	%f172, [%rd2+4];
	add.f32 	%f173, %f2, %f172;
	ld.global.f32 	%f174, [%rd2+8];
	add.f32 	%f3, %f173, %f174;
	add.f32 	%f4, %f172, %f174;
	mul.f32 	%f175, %f172, %f174;
	ld.global.f32 	%f5, [%rd1+8];
	mul.f32 	%f6, %f5, %f5;
	mov.f32 	%f176, 0f3F800000;
	sub.f32 	%f177, %f176, %f6;
	add.s64 	%rd251, %rd1, 12;
	ld.global.f32 	%f7, [%rd1+12];
	mul.f32 	%f8, %f7, %f7;
	sub.f32 	%f178, %f177, %f8;
	ld.global.f32 	%f9, [%rd1+16];
	mul.f32 	%f10, %f9, %f9;
	sub.f32 	%f179, %f176, %f10;
	ld.global.f32 	%f11, [%rd1+20];
	mul.f32 	%f12, %f11, %f11;
	sub.f32 	%f180, %f179, %f12;
	mul.f32 	%f181, %f174, %f180;
	fma.rn.f32 	%f182, %f172, %f178, %f181;
	fma.rn.f32 	%f183, %f2, %f182, %f175;
	mul.f32 	%f184, %f2, %f172;
	mul.f32 	%f185, %f184, %f174;
	ld.global.f32 	%f13, [%rd1];
	ld.global.f32 	%f14, [%rd1+4];
	mul.f32 	%f186, %f14, %f14;
	fma.rn.f32 	%f187, %f13, %f13, %f186;
	mul.f32 	%f188, %f185, %f187;
	mul.f32 	%f189, %f3, %f3;
	mul.f32 	%f190, %f183, 0f40400000;
	sub.f32 	%f191, %f189, %f190;
	mul.f32 	%f192, %f4, %f4;
	mul.f32 	%f193, %f175, 0f40400000;
	sub.f32 	%f15, %f192, %f193;
	setp.lt.f32 	%p4, %f191, 0f00000000;
	selp.f32 	%f194, 0f00000000, %f191, %p4;
	add.f32 	%f195, %f3, %f3;
	mul.f32 	%f196, %f3, %f195;
	mul.f32 	%f197, %f3, %f196;
	mul.f32 	%f198, %f3, 0f41100000;
	mul.f32 	%f199, %f198, %f183;
	sub.f32 	%f200, %f197, %f199;
	fma.rn.f32 	%f201, %f188, 0f41D80000, %f200;
	mul.f32 	%f202, %f194, %f194;
	mul.f32 	%f203, %f194, %f202;
	sqrt.rn.f32 	%f204, %f203;
	add.f32 	%f205, %f204, %f204;
	div.rn.f32 	%f206, %f201, %f205;
	abs.f32 	%f207, %f206;
	setp.gt.f32 	%p5, %f207, 0f3F800000;
	div.rn.f32 	%f208, %f206, %f207;
	selp.f32 	%f209, %f208, %f206, %p5;
	add.f32 	%f210, %f4, %f4;
	mul.f32 	%f211, %f4, %f210;
	mul.f32 	%f212, %f4, %f211;
	mul.f32 	%f213, %f4, 0f41100000;
	mul.f32 	%f214, %f213, %f175;
	sub.f32 	%f215, %f212, %f214;
	add.f32 	%f216, %f215, 0f00000000;
	mul.f32 	%f217, %f15, %f15;
	mul.f32 	%f218, %f15, %f217;
	sqrt.rn.f32 	%f219, %f218;
	add.f32 	%f220, %f219, %f219;
	div.rn.f32 	%f221, %f216, %f220;
	abs.f32 	%f222, %f221;
	setp.gt.f32 	%p6, %f222, 0f3F800000;
	div.rn.f32 	%f223, %f221, %f222;
	selp.f32 	%f224, %f223, %f221, %p6;
	abs.f32 	%f225, %f209;
	fma.rn.f32 	%f226, %f225, 0fBF000000, 0f3F000000;
	rsqrt.approx.ftz.f32 	%f227, %f226;
	mul.f32 	%f228, %f227, %f226;
	mul.f32 	%f229, %f227, 0fBF000000;
	fma.rn.f32 	%f230, %f228, %f229, 0f3F000000;
	fma.rn.f32 	%f231, %f228, %f230, %f228;
	setp.eq.f32 	%p7, %f225, 0f3F800000;
	selp.f32 	%f232, 0f00000000, %f231, %p7;
	setp.gt.f32 	%p8, %f225, 0f3F0F5C29;
	selp.f32 	%f233, %f232, %f225, %p8;
	copysign.f32 	%f234, %f209, %f233;
	mul.f32 	%f235, %f234, %f234;
	fma.rn.f32 	%f236, %f235, 0f3D10ECEF, 0f3C8B1ABB;
	fma.rn.f32 	%f237, %f236, %f235, 0f3CFC028C;
	fma.rn.f32 	%f238, %f237, %f235, 0f3D372139;
	fma.rn.f32 	%f239, %f238, %f235, 0f3D9993DB;
	fma.rn.f32 	%f240, %f239, %f235, 0f3E2AAAC6;
	mul.f32 	%f241, %f235, %f240;
	fma.rn.f32 	%f242, %f241, %f234, %f234;
	neg.f32 	%f243, %f242;
	selp.f32 	%f244, %f242, %f243, %p8;
	fma.rn.f32 	%f245, 0f3F6EE581, 0f3FD774EB, %f244;
	setp.gt.f32 	%p9, %f209, 0f3F0F5C29;
	selp.f32 	%f246, %f242, %f245, %p9;
	add.f32 	%f247, %f246, %f246;
	selp.f32 	%f248, %f247, %f246, %p8;
	div.rn.f32 	%f16, %f248, 0f40400000;
	cvt.f64.f32 	%fd1, %f16;
	add.f64 	%fd2, %fd1, 0dC000C152382D7365;
	cvt.rn.f32.f64 	%f17, %fd2;
	add.f64 	%fd3, %fd1, 0d4000C152382D7365;
	cvt.rn.f32.f64 	%f18, %fd3;
	abs.f32 	%f249, %f224;
	fma.rn.f32 	%f250, %f249, 0fBF000000, 0f3F000000;
	rsqrt.approx.ftz.f32 	%f251, %f250;
	mul.f32 	%f252, %f251, %f250;
	mul.f32 	%f253, %f251, 0fBF000000;
	fma.rn.f32 	%f254, %f252, %f253, 0f3F000000;
	fma.rn.f32 	%f255, %f252, %f254, %f252;
	setp.eq.f32 	%p10, %f249, 0f3F800000;
	selp.f32 	%f256, 0f00000000, %f255, %p10;
	setp.gt.f32 	%p11, %f249, 0f3F0F5C29;
	selp.f32 	%f257, %f256, %f249, %p11;
	copysign.f32 	%f258, %f224, %f257;
	mul.f32 	%f259, %f258, %f258;
	fma.rn.f32 	%f260, %f259, 0f3D10ECEF, 0f3C8B1ABB;
	fma.rn.f32 	%f261, %f260, %f259, 0f3CFC028C;
	fma.rn.f32 	%f262, %f261, %f259, 0f3D372139;
	fma.rn.f32 	%f263, %f262, %f259, 0f3D9993DB;
	fma.rn.f32 	%f264, %f263, %f259, 0f3E2AAAC6;
	mul.f32 	%f265, %f259, %f264;
	fma.rn.f32 	%f266, %f265, %f258, %f258;
	neg.f32 	%f267, %f266;
	selp.f32 	%f268, %f266, %f267, %p11;
	fma.rn.f32 	%f269, 0f3F6EE581, 0f3FD774EB, %f268;
	setp.gt.f32 	%p12, %f224, 0f3F0F5C29;
	selp.f32 	%f270, %f266, %f269, %p12;
	add.f32 	%f271, %f270, %f270;
	selp.f32 	%f272, %f271, %f270, %p11;
	div.rn.f32 	%f19, %f272, 0f40400000;
	cvt.f64.f32 	%fd4, %f19;
	add.f64 	%fd5, %fd4, 0dC000C152382D7365;
	cvt.rn.f32.f64 	%f20, %fd5;
	add.f64 	%fd6, %fd4, 0d4000C152382D7365;
	cvt.rn.f32.f64 	%f21, %fd6;
	sqrt.rn.f32 	%f22, %f194;
	mul.f32 	%f273, %f16, 0f3F22F983;
	cvt.rni.s32.f32 	%r394, %f273;
	cvt.rn.f32.s32 	%f274, %r394;
	fma.rn.f32 	%f275, %f274, 0fBFC90FDA, %f16;
	fma.rn.f32 	%f276, %f274, 0fB3A22168, %f275;
	fma.rn.f32 	%f1196, %f274, 0fA7C234C5, %f276;
	abs.f32 	%f24, %f16;
	setp.ltu.f32 	%p13, %f24, 0f47CE4780;
	@%p13 bra 	$L__BB1_9;
	setp.neu.f32 	%p14, %f24, 0f7F800000;
	@%p14 bra 	$L__BB1_4;
	mov.f32 	%f279, 0f00000000;
	mul.rn.f32 	%f1196, %f16, %f279;
	mov.b32 	%r394, 0;
	bra.uni 	$L__BB1_9;
$L__BB1_4:
	mov.b32 	%r3, %f16;
	shl.b32 	%r155, %r3, 8;
	or.b32  	%r4, %r155, -2147483648;
	mov.b64 	%rd216, 0;
	mov.b32 	%r391, 0;
	mov.u64 	%rd214, __cudart_i2opi_f;
	mov.u64 	%rd215, %rd4;
$L__BB1_5:
	.pragma "nounroll";
	ld.global.nc.u32 	%r156, [%rd214];
	mad.wide.u32 	%rd106, %r156, %r4, %rd216;
	shr.u64 	%rd216, %rd106, 32;
	st.local.u32 	[%rd215], %rd106;
	add.s32 	%r391, %r391, 1;
	add.s64 	%rd215, %rd215, 4;
	add.s64 	%rd214, %rd214, 4;
	setp.ne.s32 	%p15, %r391, 6;
	@%p15 bra 	$L__BB1_5;
	shr.u32 	%r157, %r3, 23;
	st.local.u32 	[%rd4+24], %rd216;
	and.b32  	%r7, %r157, 31;
	and.b32  	%r158, %r157, 224;
	add.s32 	%r159, %r158, -128;
	shr.u32 	%r160, %r159, 5;
	mul.wide.u32 	%rd107, %r160, 4;
	sub.s64 	%rd13, %rd4, %rd107;
	ld.local.u32 	%r392, [%rd13+24];
	ld.local.u32 	%r393, [%rd13+20];
	setp.eq.s32 	%p16, %r7, 0;
	@%p16 bra 	$L__BB1_8;
	shf.l.wrap.b32 	%r392, %r393, %r392, %r7;
	ld.local.u32 	%r161, [%rd13+16];
	shf.l.wrap.b32 	%r393, %r161, %r393, %r7;
$L__BB1_8:
	shr.u32 	%r162, %r392, 30;
	shf.l.wrap.b32 	%r163, %r393, %r392, 2;
	shl.b32 	%r164, %r393, 2;
	shr.u32 	%r165, %r163, 31;
	add.s32 	%r166, %r165, %r162;
	neg.s32 	%r167, %r166;
	setp.lt.s32 	%p17, %r3, 0;
	selp.b32 	%r394, %r167, %r166, %p17;
	xor.b32  	%r168, %r163, %r3;
	shr.s32 	%r169, %r163, 31;
	xor.b32  	%r170, %r169, %r163;
	xor.b32  	%r171, %r169, %r164;
	cvt.u64.u32 	%rd108, %r170;
	shl.b64 	%rd109, %rd108, 32;
	cvt.u64.u32 	%rd110, %r171;
	or.b64  	%rd111, %rd109, %rd110;
	cvt.rn.f64.s64 	%fd7, %rd111;
	mul.f64 	%fd8, %fd7, 0d3BF921FB54442D19;
	cvt.rn.f32.f64 	%f277, %fd8;
	neg.f32 	%f278, %f277;
	setp.lt.s32 	%p18, %r168, 0;
	selp.f32 	%f1196, %f278, %f277, %p18;
$L__BB1_9:
	add.s32 	%r173, %r394, 1;
	mul.rn.f32 	%f280, %f1196, %f1196;
	and.b32  	%r174, %r394, 1;
	setp.eq.b32 	%p19, %r174, 1;
	selp.f32 	%f281, %f1196, 0f3F800000, %p19;
	fma.rn.f32 	%f282, %f280, %f281, 0f00000000;
	fma.rn.f32 	%f283, %f280, 0f37CBAC00, 0fBAB607ED;
	selp.f32 	%f284, 0fB94D4153, %f283, %p19;
	selp.f32 	%f285, 0f3C0885E4, 0f3D2AAABB, %p19;
	fma.rn.f32 	%f286, %f284, %f280, %f285;
	selp.f32 	%f287, 0fBE2AAAA8, 0fBEFFFFFF, %p19;
	fma.rn.f32 	%f288, %f286, %f280, %f287;
	fma.rn.f32 	%f289, %f288, %f282, %f281;
	and.b32  	%r175, %r173, 2;
	setp.eq.s32 	%p20, %r175, 0;
	mov.f32 	%f290, 0f00000000;
	sub.f32 	%f291, %f290, %f289;
	selp.f32 	%f28, %f289, %f291, %p20;
	mul.f32 	%f292, %f17, 0f3F22F983;
	cvt.rni.s32.f32 	%r398, %f292;
	cvt.rn.f32.s32 	%f293, %r398;
	fma.rn.f32 	%f294, %f293, 0fBFC90FDA, %f17;
	fma.rn.f32 	%f295, %f293, 0fB3A22168, %f294;
	fma.rn.f32 	%f1197, %f293, 0fA7C234C5, %f295;
	abs.f32 	%f30, %f17;
	setp.ltu.f32 	%p21, %f30, 0f47CE4780;
	@%p21 bra 	$L__BB1_17;
	setp.neu.f32 	%p22, %f30, 0f7F800000;
	@%p22 bra 	$L__BB1_12;
	mov.f32 	%f298, 0f00000000;
	mul.rn.f32 	%f1197, %f17, %f298;
	mov.b32 	%r398, 0;
	bra.uni 	$L__BB1_17;
$L__BB1_12:
	mov.b32 	%r17, %f17;
	shl.b32 	%r177, %r17, 8;
	or.b32  	%r18, %r177, -2147483648;
	mov.b64 	%rd219, 0;
	mov.b32 	%r395, 0;
	mov.u64 	%rd217, __cudart_i2opi_f;
	mov.u64 	%rd218, %rd4;
$L__BB1_13:
	.pragma "nounroll";
	ld.global.nc.u32 	%r178, [%rd217];
	mad.wide.u32 	%rd114, %r178, %r18, %rd219;
	shr.u64 	%rd219, %rd114, 32;
	st.local.u32 	[%rd218], %rd114;
	add.s32 	%r395, %r395, 1;
	add.s64 	%rd218, %rd218, 4;
	add.s64 	%rd217, %rd217, 4;
	setp.ne.s32 	%p23, %r395, 6;
	@%p23 bra 	$L__BB1_13;
	shr.u32 	%r179, %r17, 23;
	st.local.u32 	[%rd4+24], %rd219;
	and.b32  	%r21, %r179, 31;
	and.b32  	%r180, %r179, 224;
	add.s32 	%r181, %r180, -128;
	shr.u32 	%r182, %r181, 5;
	mul.wide.u32 	%rd115, %r182, 4;
	sub.s64 	%rd20, %rd4, %rd115;
	ld.local.u32 	%r396, [%rd20+24];
	ld.local.u32 	%r397, [%rd20+20];
	setp.eq.s32 	%p24, %r21, 0;
	@%p24 bra 	$L__BB1_16;
	shf.l.wrap.b32 	%r396, %r397, %r396, %r21;
	ld.local.u32 	%r183, [%rd20+16];
	shf.l.wrap.b32 	%r397, %r183, %r397, %r21;
$L__BB1_16:
	shr.u32 	%r184, %r396, 30;
	shf.l.wrap.b32 	%r185, %r397, %r396, 2;
	shl.b32 	%r186, %r397, 2;
	shr.u32 	%r187, %r185, 31;
	add.s32 	%r188, %r187, %r184;
	neg.s32 	%r189, %r188;
	setp.lt.s32 	%p25, %r17, 0;
	selp.b32 	%r398, %r189, %r188, %p25;
	xor.b32  	%r190, %r185, %r17;
	shr.s32 	%r191, %r185, 31;
	xor.b32  	%r192, %r191, %r185;
	xor.b32  	%r193, %r191, %r186;
	cvt.u64.u32 	%rd116, %r192;
	shl.b64 	%rd117, %rd116, 32;
	cvt.u64.u32 	%rd118, %r193;
	or.b64  	%rd119, %rd117, %rd118;
	cvt.rn.f64.s64 	%fd9, %rd119;
	mul.f64 	%fd10, %fd9, 0d3BF921FB54442D19;
	cvt.rn.f32.f64 	%f296, %fd10;
	neg.f32 	%f297, %f296;
	setp.lt.s32 	%p26, %r190, 0;
	selp.f32 	%f1197, %f297, %f296, %p26;
$L__BB1_17:
	add.s32 	%r195, %r398, 1;
	mul.rn.f32 	%f299, %f1197, %f1197;
	and.b32  	%r196, %r398, 1;
	setp.eq.b32 	%p27, %r196, 1;
	selp.f32 	%f300, %f1197, 0f3F800000, %p27;
	fma.rn.f32 	%f301, %f299, %f300, 0f00000000;
	fma.rn.f32 	%f302, %f299, 0f37CBAC00, 0fBAB607ED;
	selp.f32 	%f303, 0fB94D4153, %f302, %p27;
	selp.f32 	%f304, 0f3C0885E4, 0f3D2AAABB, %p27;
	fma.rn.f32 	%f305, %f303, %f299, %f304;
	selp.f32 	%f306, 0fBE2AAAA8, 0fBEFFFFFF, %p27;
	fma.rn.f32 	%f307, %f305, %f299, %f306;
	fma.rn.f32 	%f308, %f307, %f301, %f300;
	and.b32  	%r197, %r195, 2;
	setp.eq.s32 	%p28, %r197, 0;
	mov.f32 	%f309, 0f00000000;
	sub.f32 	%f310, %f309, %f308;
	selp.f32 	%f34, %f308, %f310, %p28;
	mul.f32 	%f311, %f18, 0f3F22F983;
	cvt.rni.s32.f32 	%r402, %f311;
	cvt.rn.f32.s32 	%f312, %r402;
	fma.rn.f32 	%f313, %f312, 0fBFC90FDA, %f18;
	fma.rn.f32 	%f314, %f312, 0fB3A22168, %f313;
	fma.rn.f32 	%f1198, %f312, 0fA7C234C5, %f314;
	abs.f32 	%f36, %f18;
	setp.ltu.f32 	%p29, %f36, 0f47CE4780;
	@%p29 bra 	$L__BB1_25;
	setp.neu.f32 	%p30, %f36, 0f7F800000;
	@%p30 bra 	$L__BB1_20;
	mov.f32 	%f317, 0f00000000;
	mul.rn.f32 	%f1198, %f18, %f317;
	mov.b32 	%r402, 0;
	bra.uni 	$L__BB1_25;
$L__BB1_20:
	mov.b32 	%r31, %f18;
	shl.b32 	%r199, %r31, 8;
	or.b32  	%r32, %r199, -2147483648;
	mov.b64 	%rd222, 0;
	mov.b32 	%r399, 0;
	mov.u64 	%rd220, __cudart_i2opi_f;
	mov.u64 	%rd221, %rd4;
$L__BB1_21:
	.pragma "nounroll";
	ld.global.nc.u32 	%r200, [%rd220];
	mad.wide.u32 	%rd122, %r200, %r32, %rd222;
	shr.u64 	%rd222, %rd122, 32;
	st.local.u32 	[%rd221], %rd122;
	add.s32 	%r399, %r399, 1;
	add.s64 	%rd221, %rd221, 4;
	add.s64 	%rd220, %rd220, 4;
	setp.ne.s32 	%p31, %r399, 6;
	@%p31 bra 	$L__BB1_21;
	shr.u32 	%r201, %r31, 23;
	st.local.u32 	[%rd4+24], %rd222;
	and.b32  	%r35, %r201, 31;
	and.b32  	%r202, %r201, 224;
	add.s32 	%r203, %r202, -128;
	shr.u32 	%r204, %r203, 5;
	mul.wide.u32 	%rd123, %r204, 4;
	sub.s64 	%rd27, %rd4, %rd123;
	ld.local.u32 	%r400, [%rd27+24];
	ld.local.u32 	%r401, [%rd27+20];
	setp.eq.s32 	%p32, %r35, 0;
	@%p32 bra 	$L__BB1_24;
	shf.l.wrap.b32 	%r400, %r401, %r400, %r35;
	ld.local.u32 	%r205, [%rd27+16];
	shf.l.wrap.b32 	%r401, %r205, %r401, %r35;
$L__BB1_24:
	shr.u32 	%r206, %r400, 30;
	shf.l.wrap.b32 	%r207, %r401, %r400, 2;
	shl.b32 	%r208, %r401, 2;
	shr.u32 	%r209, %r207, 31;
	add.s32 	%r210, %r209, %r206;
	neg.s32 	%r211, %r210;
	setp.lt.s32 	%p33, %r31, 0;
	selp.b32 	%r402, %r211, %r210, %p33;
	xor.b32  	%r212, %r207, %r31;
	shr.s32 	%r213, %r207, 31;
	xor.b32  	%r214, %r213, %r207;
	xor.b32  	%r215, %r213, %r208;
	cvt.u64.u32 	%rd124, %r214;
	shl.b64 	%rd125, %rd124, 32;
	cvt.u64.u32 	%rd126, %r215;
	or.b64  	%rd127, %rd125, %rd126;
	cvt.rn.f64.s64 	%fd11, %rd127;
	mul.f64 	%fd12, %fd11, 0d3BF921FB54442D19;
	cvt.rn.f32.f64 	%f315, %fd12;
	neg.f32 	%f316, %f315;
	setp.lt.s32 	%p34, %r212, 0;
	selp.f32 	%f1198, %f316, %f315, %p34;
$L__BB1_25:
	mul.f32 	%f318, %f22, 0fBF2AAAAB;
	add.s32 	%r217, %r402, 1;
	mul.rn.f32 	%f319, %f1198, %f1198;
	and.b32  	%r218, %r402, 1;
	setp.eq.b32 	%p35, %r218, 1;
	selp.f32 	%f320, %f1198, 0f3F800000, %p35;
	fma.rn.f32 	%f321, %f319, %f320, 0f00000000;
	fma.rn.f32 	%f322, %f319, 0f37CBAC00, 0fBAB607ED;
	selp.f32 	%f323, 0fB94D4153, %f322, %p35;
	selp.f32 	%f324, 0f3C0885E4, 0f3D2AAABB, %p35;
	fma.rn.f32 	%f325, %f323, %f319, %f324;
	selp.f32 	%f326, 0fBE2AAAA8, 0fBEFFFFFF, %p35;
	fma.rn.f32 	%f327, %f325, %f319, %f326;
	fma.rn.f32 	%f328, %f327, %f321, %f320;
	and.b32  	%r219, %r217, 2;
	setp.eq.s32 	%p36, %r219, 0;
	mov.f32 	%f329, 0f00000000;
	sub.f32 	%f330, %f329, %f328;
	selp.f32 	%f331, %f328, %f330, %p36;
	ld.global.f32 	%f40, [%rd2];
	div.rn.f32 	%f332, %f3, 0fC0400000;
	add.f32 	%f333, %f40, %f332;
	fma.rn.f32 	%f334, %f318, %f28, %f333;
	st.local.f32 	[%rd5], %f334;
	fma.rn.f32 	%f335, %f318, %f34, %f333;
	st.local.f32 	[%rd5+4], %f335;
	fma.rn.f32 	%f336, %f318, %f331, %f333;
	st.local.f32 	[%rd5+8], %f336;
	sqrt.rn.f32 	%f41, %f15;
	mul.f32 	%f337, %f19, 0f3F22F983;
	cvt.rni.s32.f32 	%r406, %f337;
	cvt.rn.f32.s32 	%f338, %r406;
	fma.rn.f32 	%f339, %f338, 0fBFC90FDA, %f19;
	fma.rn.f32 	%f340, %f338, 0fB3A22168, %f339;
	fma.rn.f32 	%f1199, %f338, 0fA7C234C5, %f340;
	abs.f32 	%f43, %f19;
	setp.ltu.f32 	%p37, %f43, 0f47CE4780;
	@%p37 bra 	$L__BB1_33;
	setp.neu.f32 	%p38, %f43, 0f7F800000;
	@%p38 bra 	$L__BB1_28;
	mov.f32 	%f343, 0f00000000;
	mul.rn.f32 	%f1199, %f19, %f343;
	mov.b32 	%r406, 0;
	bra.uni 	$L__BB1_33;
$L__BB1_28:
	mov.b32 	%r45, %f19;
	shl.b32 	%r221, %r45, 8;
	or.b32  	%r46, %r221, -2147483648;
	mov.b64 	%rd225, 0;
	mov.b32 	%r403, 0;
	mov.u64 	%rd223, __cudart_i2opi_f;
	mov.u64 	%rd224, %rd4;
$L__BB1_29:
	.pragma "nounroll";
	ld.global.nc.u32 	%r222, [%rd223];
	mad.wide.u32 	%rd130, %r222, %r46, %rd225;
	shr.u64 	%rd225, %rd130, 32;
	st.local.u32 	[%rd224], %rd130;
	add.s32 	%r403, %r403, 1;
	add.s64 	%rd224, %rd224, 4;
	add.s64 	%rd223, %rd223, 4;
	setp.ne.s32 	%p39, %r403, 6;
	@%p39 bra 	$L__BB1_29;
	shr.u32 	%r223, %r45, 23;
	st.local.u32 	[%rd4+24], %rd225;
	and.b32  	%r49, %r223, 31;
	and.b32  	%r224, %r223, 224;
	add.s32 	%r225, %r224, -128;
	shr.u32 	%r226, %r225, 5;
	mul.wide.u32 	%rd131, %r226, 4;
	sub.s64 	%rd34, %rd4, %rd131;
	ld.local.u32 	%r404, [%rd34+24];
	ld.local.u32 	%r405, [%rd34+20];
	setp.eq.s32 	%p40, %r49, 0;
	@%p40 bra 	$L__BB1_32;
	shf.l.wrap.b32 	%r404, %r405, %r404, %r49;
	ld.local.u32 	%r227, [%rd34+16];
	shf.l.wrap.b32 	%r405, %r227, %r405, %r49;
$L__BB1_32:
	shr.u32 	%r228, %r404, 30;
	shf.l.wrap.b32 	%r229, %r405, %r404, 2;
	shl.b32 	%r230, %r405, 2;
	shr.u32 	%r231, %r229, 31;
	add.s32 	%r232, %r231, %r228;
	neg.s32 	%r233, %r232;
	setp.lt.s32 	%p41, %r45, 0;
	selp.b32 	%r406, %r233, %r232, %p41;
	xor.b32  	%r234, %r229, %r45;
	shr.s32 	%r235, %r229, 31;
	xor.b32  	%r236, %r235, %r229;
	xor.b32  	%r237, %r235, %r230;
	cvt.u64.u32 	%rd132, %r236;
	shl.b64 	%rd133, %rd132, 32;
	cvt.u64.u32 	%rd134, %r237;
	or.b64  	%rd135, %rd133, %rd134;
	cvt.rn.f64.s64 	%fd13, %rd135;
	mul.f64 	%fd14, %fd13, 0d3BF921FB54442D19;
	cvt.rn.f32.f64 	%f341, %fd14;
	neg.f32 	%f342, %f341;
	setp.lt.s32 	%p42, %r234, 0;
	selp.f32 	%f1199, %f342, %f341, %p42;
$L__BB1_33:
	add.s32 	%r239, %r406, 1;
	mul.rn.f32 	%f344, %f1199, %f1199;
	and.b32  	%r240, %r406, 1;
	setp.eq.b32 	%p43, %r240, 1;
	selp.f32 	%f345, %f1199, 0f3F800000, %p43;
	fma.rn.f32 	%f346, %f344, %f345, 0f00000000;
	fma.rn.f32 	%f347, %f344, 0f37CBAC00, 0fBAB607ED;
	selp.f32 	%f348, 0fB94D4153, %f347, %p43;
	selp.f32 	%f349, 0f3C0885E4, 0f3D2AAABB, %p43;
	fma.rn.f32 	%f350, %f348, %f344, %f349;
	selp.f32 	%f351, 0fBE2AAAA8, 0fBEFFFFFF, %p43;
	fma.rn.f32 	%f352, %f350, %f344, %f351;
	fma.rn.f32 	%f353, %f352, %f346, %f345;
	and.b32  	%r241, %r239, 2;
	setp.eq.s32 	%p44, %r241, 0;
	mov.f32 	%f354, 0f00000000;
	sub.f32 	%f355, %f354, %f353;
	selp.f32 	%f47, %f353, %f355, %p44;
	mul.f32 	%f356, %f20, 0f3F22F983;
	cvt.rni.s32.f32 	%r410, %f356;
	cvt.rn.f32.s32 	%f357, %r410;
	fma.rn.f32 	%f358, %f357, 0fBFC90FDA, %f20;
	fma.rn.f32 	%f359, %f357, 0fB3A22168, %f358;
	fma.rn.f32 	%f1200, %f357, 0fA7C234C5, %f359;
	abs.f32 	%f49, %f20;
	setp.ltu.f32 	%p45, %f49, 0f47CE4780;
	@%p45 bra 	$L__BB1_41;
	setp.neu.f32 	%p46, %f49, 0f7F800000;
	@%p46 bra 	$L__BB1_36;
	mov.f32 	%f362, 0f00000000;
	mul.rn.f32 	%f1200, %f20, %f362;
	mov.b32 	%r410, 0;
	bra.uni 	$L__BB1_41;
$L__BB1_36:
	mov.b32 	%r59, %f20;
	shl.b32 	%r243, %r59, 8;
	or.b32  	%r60, %r243, -2147483648;
	mov.b64 	%rd228, 0;
	mov.b32 	%r407, 0;
	mov.u64 	%rd226, __cudart_i2opi_f;
	mov.u64 	%rd227, %rd4;
$L__BB1_37:
	.pragma "nounroll";
	ld.global.nc.u32 	%r244, [%rd226];
	mad.wide.u32 	%rd138, %r244, %r60, %rd228;
	shr.u64 	%rd228, %rd138, 32;
	st.local.u32 	[%rd227], %rd138;
	add.s32 	%r407, %r407, 1;
	add.s64 	%rd227, %rd227, 4;
	add.s64 	%rd226, %rd226, 4;
	setp.ne.s32 	%p47, %r407, 6;
	@%p47 bra 	$L__BB1_37;
	shr.u32 	%r245, %r59, 23;
	st.local.u32 	[%rd4+24], %rd228;
	and.b32  	%r63, %r245, 31;
	and.b32  	%r246, %r245, 224;
	add.s32 	%r247, %r246, -128;
	shr.u32 	%r248, %r247, 5;
	mul.wide.u32 	%rd139, %r248, 4;
	sub.s64 	%rd41, %rd4, %rd139;
	ld.local.u32 	%r408, [%rd41+24];
	ld.local.u32 	%r409, [%rd41+20];
	setp.eq.s32 	%p48, %r63, 0;
	@%p48 bra 	$L__BB1_40;
	shf.l.wrap.b32 	%r408, %r409, %r408, %r63;
	ld.local.u32 	%r249, [%rd41+16];
	shf.l.wrap.b32 	%r409, %r249, %r409, %r63;
$L__BB1_40:
	shr.u32 	%r250, %r408, 30;
	shf.l.wrap.b32 	%r251, %r409, %r408, 2;
	shl.b32 	%r252, %r409, 2;
	shr.u32 	%r253, %r251, 31;
	add.s32 	%r254, %r253, %r250;
	neg.s32 	%r255, %r254;
	setp.lt.s32 	%p49, %r59, 0;
	selp.b32 	%r410, %r255, %r254, %p49;
	xor.b32  	%r256, %r251, %r59;
	shr.s32 	%r257, %r251, 31;
	xor.b32  	%r258, %r257, %r251;
	xor.b32  	%r259, %r257, %r252;
	cvt.u64.u32 	%rd140, %r258;
	shl.b64 	%rd141, %rd140, 32;
	cvt.u64.u32 	%rd142, %r259;
	or.b64  	%rd143, %rd141, %rd142;
	cvt.rn.f64.s64 	%fd15, %rd143;
	mul.f64 	%fd16, %fd15, 0d3BF921FB54442D19;
	cvt.rn.f32.f64 	%f360, %fd16;
	neg.f32 	%f361, %f360;
	setp.lt.s32 	%p50, %r256, 0;
	selp.f32 	%f1200, %f361, %f360, %p50;
$L__BB1_41:
	add.s32 	%r261, %r410, 1;
	mul.rn.f32 	%f363, %f1200, %f1200;
	and.b32  	%r262, %r410, 1;
	setp.eq.b32 	%p51, %r262, 1;
	selp.f32 	%f364, %f1200, 0f3F800000, %p51;
	fma.rn.f32 	%f365, %f363, %f364, 0f00000000;
	fma.rn.f32 	%f366, %f363, 0f37CBAC00, 0fBAB607ED;
	selp.f32 	%f367, 0fB94D4153, %f366, %p51;
	selp.f32 	%f368, 0f3C0885E4, 0f3D2AAABB, %p51;
	fma.rn.f32 	%f369, %f367, %f363, %f368;
	selp.f32 	%f370, 0fBE2AAAA8, 0fBEFFFFFF, %p51;
	fma.rn.f32 	%f371, %f369, %f363, %f370;
	fma.rn.f32 	%f372, %f371, %f365, %f364;
	and.b32  	%r263, %r261, 2;
	setp.eq.s32 	%p52, %r263, 0;
	mov.f32 	%f373, 0f00000000;
	sub.f32 	%f374, %f373, %f372;
	selp.f32 	%f53, %f372, %f374, %p52;
	mul.f32 	%f375, %f21, 0f3F22F983;
	cvt.rni.s32.f32 	%r414, %f375;
	cvt.rn.f32.s32 	%f376, %r414;
	fma.rn.f32 	%f377, %f376, 0fBFC90FDA, %f21;
	fma.rn.f32 	%f378, %f376, 0fB3A22168, %f377;
	fma.rn.f32 	%f1201, %f376, 0fA7C234C5, %f378;
	abs.f32 	%f55, %f21;
	setp.ltu.f32 	%p53, %f55, 0f47CE4780;
	@%p53 bra 	$L__BB1_49;
	setp.neu.f32 	%p54, %f55, 0f7F800000;
	@%p54 bra 	$L__BB1_44;
	mov.f32 	%f381, 0f00000000;
	mul.rn.f32 	%f1201, %f21, %f381;
	mov.b32 	%r414, 0;
	bra.uni 	$L__BB1_49;
$L__BB1_44:
	mov.b32 	%r73, %f21;
	shl.b32 	%r265, %r73, 8;
	or.b32  	%r74, %r265, -2147483648;
	mov.b64 	%rd231, 0;
	mov.b32 	%r411, 0;
	mov.u64 	%rd229, __cudart_i2opi_f;
	mov.u64 	%rd230, %rd4;
$L__BB1_45:
	.pragma "nounroll";
	ld.global.nc.u32 	%r266, [%rd229];
	mad.wide.u32 	%rd146, %r266, %r74, %rd231;
	shr.u64 	%rd231, %rd146, 32;
	st.local.u32 	[%rd230], %rd146;
	add.s32 	%r411, %r411, 1;
	add.s64 	%rd230, %rd230, 4;
	add.s64 	%rd229, %rd229, 4;
	setp.ne.s32 	%p55, %r411, 6;
	@%p55 bra 	$L__BB1_45;
	shr.u32 	%r267, %r73, 23;
	st.local.u32 	[%rd4+24], %rd231;
	and.b32  	%r77, %r267, 31;
	and.b32  	%r268, %r267, 224;
	add.s32 	%r269, %r268, -128;
	shr.u32 	%r270, %r269, 5;
	mul.wide.u32 	%rd147, %r270, 4;
	sub.s64 	%rd48, %rd4, %rd147;
	ld.local.u32 	%r412, [%rd48+24];
	ld.local.u32 	%r413, [%rd48+20];
	setp.eq.s32 	%p56, %r77, 0;
	@%p56 bra 	$L__BB1_48;
	shf.l.wrap.b32 	%r412, %r413, %r412, %r77;
	ld.local.u32 	%r271, [%rd48+16];
	shf.l.wrap.b32 	%r413, %r271, %r413, %r77;
$L__BB1_48:
	shr.u32 	%r272, %r412, 30;
	shf.l.wrap.b32 	%r273, %r413, %r412, 2;
	shl.b32 	%r274, %r413, 2;
	shr.u32 	%r275, %r273, 31;
	add.s32 	%r276, %r275, %r272;
	neg.s32 	%r277, %r276;
	setp.lt.s32 	%p57, %r73, 0;
	selp.b32 	%r414, %r277, %r276, %p57;
	xor.b32  	%r278, %r273, %r73;
	shr.s32 	%r279, %r273, 31;
	xor.b32  	%r280, %r279, %r273;
	xor.b32  	%r281, %r279, %r274;
	cvt.u64.u32 	%rd148, %r280;
	shl.b64 	%rd149, %rd148, 32;
	cvt.u64.u32 	%rd150, %r281;
	or.b64  	%rd151, %rd149, %rd150;
	cvt.rn.f64.s64 	%fd17, %rd151;
	mul.f64 	%fd18, %fd17, 0d3BF921FB54442D19;
	cvt.rn.f32.f64 	%f379, %fd18;
	neg.f32 	%f380, %f379;
	setp.lt.s32 	%p58, %r278, 0;
	selp.f32 	%f1201, %f380, %f379, %p58;
$L__BB1_49:
	mul.f32 	%f382, %f41, 0fBF2AAAAB;
	add.s32 	%r283, %r414, 1;
	mul.rn.f32 	%f383, %f1201, %f1201;
	and.b32  	%r284, %r414, 1;
	setp.eq.b32 	%p59, %r284, 1;
	selp.f32 	%f384, %f1201, 0f3F800000, %p59;
	fma.rn.f32 	%f385, %f383, %f384, 0f00000000;
	fma.rn.f32 	%f386, %f383, 0f37CBAC00, 0fBAB607ED;
	selp.f32 	%f387, 0fB94D4153, %f386, %p59;
	selp.f32 	%f388, 0f3C0885E4, 0f3D2AAABB, %p59;
	fma.rn.f32 	%f389, %f387, %f383, %f388;
	selp.f32 	%f390, 0fBE2AAAA8, 0fBEFFFFFF, %p59;
	fma.rn.f32 	%f391, %f389, %f383, %f390;
	fma.rn.f32 	%f392, %f391, %f385, %f384;
	and.b32  	%r285, %r283, 2;
	setp.eq.s32 	%p60, %r285, 0;
	mov.f32 	%f393, 0f00000000;
	sub.f32 	%f394, %f393, %f392;
	selp.f32 	%f395, %f392, %f394, %p60;
	div.rn.f32 	%f396, %f4, 0fC0400000;
	add.f32 	%f397, %f40, %f396;
	fma.rn.f32 	%f398, %f382, %f47, %f397;
	fma.rn.f32 	%f399, %f382, %f53, %f397;
	fma.rn.f32 	%f400, %f382, %f395, %f397;
	sub.f32 	%f401, %f40, %f398;
	abs.f32 	%f402, %f401;
	sub.f32 	%f403, %f40, %f399;
	abs.f32 	%f404, %f403;
	setp.lt.f32 	%p61, %f404, %f402;
	selp.f32 	%f405, %f404, %f402, %p61;
	sub.f32 	%f406, %f40, %f400;
	abs.f32 	%f407, %f406;
	setp.lt.f32 	%p62, %f407, %f405;
	selp.u64 	%rd152, 1, 0, %p61;
	selp.b64 	%rd153, 2, %rd152, %p62;
	shl.b64 	%rd154, %rd153, 2;
	add.s64 	%rd155, %rd5, %rd154;
	ld.local.f32 	%f408, [%rd155];
	ld.global.f32 	%f409, [%rd2+12];
	sub.f32 	%f410, %f409, %f398;
	abs.f32 	%f411, %f410;
	sub.f32 	%f412, %f409, %f399;
	abs.f32 	%f413, %f412;
	setp.lt.f32 	%p63, %f413, %f411;
	selp.f32 	%f414, %f413, %f411, %p63;
	sub.f32 	%f415, %f409, %f400;
	abs.f32 	%f416, %f415;
	setp.lt.f32 	%p64, %f416, %f414;
	selp.u64 	%rd156, 1, 0, %p63;
	selp.b64 	%rd157, 2, %rd156, %p64;
	shl.b64 	%rd158, %rd157, 2;
	add.s64 	%rd159, %rd5, %rd158;
	ld.local.f32 	%f417, [%rd159];
	ld.global.f32 	%f418, [%rd2+24];
	sub.f32 	%f419, %f418, %f398;
	abs.f32 	%f420, %f419;
	sub.f32 	%f421, %f418, %f399;
	abs.f32 	%f422, %f421;
	setp.lt.f32 	%p65, %f422, %f420;
	selp.f32 	%f423, %f422, %f420, %p65;
	sub.f32 	%f424, %f418, %f400;
	abs.f32 	%f425, %f424;
	setp.lt.f32 	%p66, %f425, %f423;
	selp.u64 	%rd160, 1, 0, %p65;
	selp.b64 	%rd161, 2, %rd160, %p66;
	shl.b64 	%rd162, %rd161, 2;
	add.s64 	%rd163, %rd5, %rd162;
	ld.local.f32 	%f426, [%rd163];
	sub.f32 	%f427, %f408, %f40;
	sub.f32 	%f428, %f408, %f409;
	sub.f32 	%f429, %f408, %f418;
	sub.f32 	%f430, %f417, %f408;
	sub.f32 	%f59, %f417, %f40;
	sub.f32 	%f431, %f417, %f409;
	sub.f32 	%f432, %f417, %f426;
	sub.f32 	%f433, %f417, %f418;
	sub.f32 	%f434, %f426, %f408;
	sub.f32 	%f60, %f426, %f40;
	sub.f32 	%f435, %f426, %f417;
	sub.f32 	%f436, %f426, %f409;
	sub.f32 	%f437, %f426, %f418;
	neg.f32 	%f438, %f2;
	mul.f32 	%f439, %f14, %f7;
	fma.rn.f32 	%f440, %f13, %f5, %f439;
	mul.f32 	%f441, %f440, %f438;
	mul.f32 	%f442, %f13, %f7;
	mul.f32 	%f443, %f14, %f5;
	sub.f32 	%f444, %f442, %f443;
	mul.f32 	%f445, %f444, %f438;
	mul.f32 	%f446, %f14, %f11;
	fma.rn.f32 	%f447, %f13, %f9, %f446;
	mul.f32 	%f448, %f447, %f438;
	mul.f32 	%f449, %f13, %f11;
	mul.f32 	%f450, %f14, %f9;
	sub.f32 	%f451, %f449, %f450;
	mul.f32 	%f452, %f451, %f438;
	sub.f32 	%f453, %f443, %f442;
	mul.f32 	%f454, %f453, %f438;
	add.f32 	%f455, %f6, %f8;
	mul.f32 	%f456, %f455, %f438;
	mul.f32 	%f457, %f5, %f7;
	sub.f32 	%f458, %f457, %f457;
	mul.f32 	%f459, %f458, %f438;
	sub.f32 	%f460, %f456, %f428;
	sub.f32 	%f461, %f456, %f431;
	sub.f32 	%f462, %f456, %f436;
	mul.f32 	%f463, %f7, %f11;
	fma.rn.f32 	%f464, %f5, %f9, %f463;
	mul.f32 	%f465, %f464, %f438;
	mul.f32 	%f466, %f5, %f11;
	mul.f32 	%f467, %f7, %f9;
	sub.f32 	%f468, %f466, %f467;
	mul.f32 	%f469, %f468, %f438;
	sub.f32 	%f470, %f450, %f449;
	mul.f32 	%f471, %f470, %f438;
	sub.f32 	%f472, %f467, %f466;
	mul.f32 	%f473, %f472, %f438;
	add.f32 	%f474, %f10, %f12;
	mul.f32 	%f475, %f474, %f438;
	mul.f32 	%f476, %f9, %f11;
	sub.f32 	%f477, %f476, %f476;
	mul.f32 	%f478, %f477, %f438;
	sub.f32 	%f479, %f475, %f429;
	sub.f32 	%f480, %f475, %f433;
	sub.f32 	%f481, %f475, %f437;
	mul.f32 	%f482, %f432, %f430;
	mul.f32 	%f483, %f434, %f435;
	mul.f32 	%f484, %f441, %f441;
	mul.f32 	%f485, %f445, %f454;
	sub.f32 	%f486, %f484, %f485;
	add.f32 	%f487, %f486, 0f7FC00000;
	mul.f32 	%f488, %f445, %f441;
	fma.rn.f32 	%f489, %f441, %f454, %f488;
	add.f32 	%f490, %f489, 0f7FC00000;
	mul.f32 	%f491, %f448, %f448;
	mul.f32 	%f492, %f452, %f471;
	sub.f32 	%f493, %f491, %f492;
	add.f32 	%f494, %f487, %f493;
	mul.f32 	%f495, %f452, %f448;
	fma.rn.f32 	%f496, %f448, %f471, %f495;
	add.f32 	%f497, %f490, %f496;
	div.rn.f32 	%f61, %f494, %f482;
	div.rn.f32 	%f62, %f497, %f482;
	div.rn.f32 	%f63, %f494, %f483;
	div.rn.f32 	%f64, %f497, %f483;
	mul.f32 	%f498, %f441, %f460;
	mul.f32 	%f499, %f445, %f459;
	sub.f32 	%f500, %f498, %f499;
	add.f32 	%f501, %f500, 0f7FC00000;
	mul.f32 	%f502, %f441, %f459;
	fma.rn.f32 	%f503, %f445, %f460, %f502;
	add.f32 	%f504, %f503, 0f7FC00000;
	mul.f32 	%f505, %f441, %f461;
	sub.f32 	%f506, %f505, %f499;
	add.f32 	%f507, %f506, 0f7FC00000;
	fma.rn.f32 	%f508, %f445, %f461, %f502;
	add.f32 	%f509, %f508, 0f7FC00000;
	mul.f32 	%f510, %f448, %f465;
	mul.f32 	%f511, %f452, %f473;
	sub.f32 	%f512, %f510, %f511;
	add.f32 	%f513, %f501, %f512;
	mul.f32 	%f514, %f452, %f465;
	fma.rn.f32 	%f515, %f448, %f473, %f514;
	add.f32 	%f516, %f504, %f515;
	add.f32 	%f517, %f507, %f512;
	add.f32 	%f518, %f509, %f515;
	div.rn.f32 	%f65, %f513, %f482;
	div.rn.f32 	%f66, %f516, %f482;
	div.rn.f32 	%f67, %f517, %f483;
	div.rn.f32 	%f68, %f518, %f483;
	mul.f32 	%f519, %f441, %f465;
	mul.f32 	%f520, %f445, %f469;
	sub.f32 	%f521, %f519, %f520;
	add.f32 	%f522, %f521, 0f7FC00000;
	mul.f32 	%f523, %f445, %f465;
	fma.rn.f32 	%f524, %f441, %f469, %f523;
	add.f32 	%f525, %f524, 0f7FC00000;
	mul.f32 	%f526, %f448, %f479;
	mul.f32 	%f527, %f452, %f478;
	sub.f32 	%f528, %f526, %f527;
	add.f32 	%f529, %f522, %f528;
	mul.f32 	%f530, %f448, %f478;
	fma.rn.f32 	%f531, %f452, %f479, %f530;
	add.f32 	%f532, %f525, %f531;
	mul.f32 	%f533, %f448, %f480;
	sub.f32 	%f534, %f533, %f527;
	add.f32 	%f535, %f522, %f534;
	fma.rn.f32 	%f536, %f452, %f480, %f530;
	add.f32 	%f537, %f525, %f536;
	div.rn.f32 	%f69, %f529, %f482;
	div.rn.f32 	%f70, %f532, %f482;
	div.rn.f32 	%f71, %f535, %f483;
	div.rn.f32 	%f72, %f537, %f483;
	mul.f32 	%f538, %f462, %f441;
	mul.f32 	%f539, %f459, %f454;
	sub.f32 	%f540, %f538, %f539;
	add.f32 	%f541, %f540, 0f7FC00000;
	fma.rn.f32 	%f542, %f462, %f454, %f502;
	add.f32 	%f543, %f542, 0f7FC00000;
	sub.f32 	%f544, %f498, %f539;
	add.f32 	%f545, %f544, 0f7FC00000;
	fma.rn.f32 	%f546, %f460, %f454, %f502;
	add.f32 	%f547, %f546, 0f7FC00000;
	mul.f32 	%f548, %f469, %f471;
	sub.f32 	%f549, %f510, %f548;
	add.f32 	%f550, %f541, %f549;
	mul.f32 	%f551, %f469, %f448;
	fma.rn.f32 	%f552, %f465, %f471, %f551;
	add.f32 	%f553, %f543, %f552;
	add.f32 	%f554, %f545, %f549;
	add.f32 	%f555, %f547, %f552;
	div.rn.f32 	%f73, %f550, %f482;
	div.rn.f32 	%f74, %f553, %f482;
	div.rn.f32 	%f75, %f554, %f483;
	div.rn.f32 	%f76, %f555, %f483;
	mul.f32 	%f556, %f462, %f460;
	mul.f32 	%f557, %f459, %f459;
	sub.f32 	%f558, %f556, %f557;
	add.f32 	%f559, %f558, 0f7FC00000;
	mul.f32 	%f560, %f459, %f460;
	fma.rn.f32 	%f561, %f462, %f459, %f560;
	add.f32 	%f562, %f561, 0f7FC00000;
	mul.f32 	%f563, %f460, %f461;
	sub.f32 	%f564, %f563, %f557;
	add.f32 	%f565, %f564, 0f7FC00000;
	mul.f32 	%f566, %f459, %f461;
	fma.rn.f32 	%f567, %f459, %f460, %f566;
	add.f32 	%f568, %f567, 0f7FC00000;
	mul.f32 	%f569, %f465, %f465;
	mul.f32 	%f570, %f469, %f473;
	sub.f32 	%f571, %f569, %f570;
	add.f32 	%f572, %f559, %f571;
	mul.f32 	%f573, %f469, %f465;
	fma.rn.f32 	%f574, %f465, %f473, %f573;
	add.f32 	%f575, %f562, %f574;
	add.f32 	%f576, %f565, %f571;
	add.f32 	%f577, %f568, %f574;
	div.rn.f32 	%f77, %f572, %f482;
	div.rn.f32 	%f78, %f575, %f482;
	div.rn.f32 	%f79, %f576, %f483;
	div.rn.f32 	%f80, %f577, %f483;
	mul.f32 	%f578, %f462, %f465;
	mul.f32 	%f579, %f459, %f469;
	sub.f32 	%f580, %f578, %f579;
	add.f32 	%f581, %f580, 0f7FC00000;
	mul.f32 	%f582, %f459, %f465;
	fma.rn.f32 	%f583, %f462, %f469, %f582;
	add.f32 	%f584, %f583, 0f7FC00000;
	mul.f32 	%f585, %f460, %f465;
	sub.f32 	%f586, %f585, %f579;
	add.f32 	%f587, %f586, 0f7FC00000;
	fma.rn.f32 	%f588, %f460, %f469, %f582;
	add.f32 	%f589, %f588, 0f7FC00000;
	mul.f32 	%f590, %f465, %f479;
	mul.f32 	%f591, %f469, %f478;
	sub.f32 	%f592, %f590, %f591;
	add.f32 	%f593, %f581, %f592;
	mul.f32 	%f594, %f465, %f478;
	fma.rn.f32 	%f595, %f469, %f479, %f594;
	add.f32 	%f596, %f584, %f595;
	mul.f32 	%f597, %f465, %f480;
	sub.f32 	%f598, %f597, %f591;
	add.f32 	%f599, %f587, %f598;
	fma.rn.f32 	%f600, %f469, %f480, %f594;
	add.f32 	%f601, %f589, %f600;
	div.rn.f32 	%f81, %f593, %f482;
	div.rn.f32 	%f82, %f596, %f482;
	div.rn.f32 	%f83, %f599, %f483;
	div.rn.f32 	%f84, %f601, %f483;
	mul.f32 	%f602, %f473, %f454;
	sub.f32 	%f603, %f519, %f602;
	add.f32 	%f604, %f603, 0f7FC00000;
	mul.f32 	%f605, %f473, %f441;
	fma.rn.f32 	%f606, %f465, %f454, %f605;
	add.f32 	%f607, %f606, 0f7FC00000;
	mul.f32 	%f608, %f481, %f448;
	mul.f32 	%f609, %f478, %f471;
	sub.f32 	%f610, %f608, %f609;
	add.f32 	%f611, %f604, %f610;
	fma.rn.f32 	%f612, %f481, %f471, %f530;
	add.f32 	%f613, %f607, %f612;
	sub.f32 	%f614, %f526, %f609;
	add.f32 	%f615, %f604, %f614;
	fma.rn.f32 	%f616, %f479, %f471, %f530;
	add.f32 	%f617, %f607, %f616;
	div.rn.f32 	%f85, %f611, %f482;
	div.rn.f32 	%f86, %f613, %f482;
	div.rn.f32 	%f87, %f615, %f483;
	div.rn.f32 	%f88, %f617, %f483;
	mul.f32 	%f618, %f473, %f459;
	sub.f32 	%f619, %f585, %f618;
	add.f32 	%f620, %f619, 0f7FC00000;
	mul.f32 	%f621, %f473, %f460;
	fma.rn.f32 	%f622, %f459, %f465, %f621;
	add.f32 	%f623, %f622, 0f7FC00000;
	mul.f32 	%f624, %f465, %f461;
	sub.f32 	%f625, %f624, %f618;
	add.f32 	%f626, %f625, 0f7FC00000;
	mul.f32 	%f627, %f473, %f461;
	fma.rn.f32 	%f628, %f459, %f465, %f627;
	add.f32 	%f629, %f628, 0f7FC00000;
	mul.f32 	%f630, %f481, %f465;
	mul.f32 	%f631, %f478, %f473;
	sub.f32 	%f632, %f630, %f631;
	add.f32 	%f633, %f620, %f632;
	fma.rn.f32 	%f634, %f481, %f473, %f594;
	add.f32 	%f635, %f623, %f634;
	sub.f32 	%f636, %f590, %f631;
	add.f32 	%f637, %f626, %f636;
	fma.rn.f32 	%f638, %f479, %f473, %f594;
	add.f32 	%f639, %f629, %f638;
	div.rn.f32 	%f89, %f633, %f482;
	div.rn.f32 	%f90, %f635, %f482;
	div.rn.f32 	%f91, %f637, %f483;
	div.rn.f32 	%f92, %f639, %f483;
	add.f32 	%f640, %f571, 0f7FC00000;
	add.f32 	%f641, %f574, 0f7FC00000;
	mul.f32 	%f642, %f481, %f479;
	mul.f32 	%f643, %f478, %f478;
	sub.f32 	%f644, %f642, %f643;
	add.f32 	%f645, %f640, %f644;
	mul.f32 	%f646, %f478, %f479;
	fma.rn.f32 	%f647, %f481, %f478, %f646;
	add.f32 	%f648, %f641, %f647;
	mul.f32 	%f649, %f479, %f480;
	sub.f32 	%f650, %f649, %f643;
	add.f32 	%f651, %f640, %f650;
	mul.f32 	%f652, %f478, %f480;
	fma.rn.f32 	%f653, %f478, %f479, %f652;
	add.f32 	%f654, %f641, %f653;
	div.rn.f32 	%f93, %f645, %f482;
	div.rn.f32 	%f94, %f648, %f482;
	div.rn.f32 	%f95, %f651, %f483;
	div.rn.f32 	%f96, %f654, %f483;
	mul.f32 	%f655, %f427, 0fC0222D0E;
	mul.f32 	%f656, %f166, %f655;
	div.rn.f32 	%f97, %f656, %f1;
	abs.f32 	%f657, %f97;
	setp.ltu.f32 	%p67, %f657, 0f47CE4780;
	setp.eq.f32 	%p68, %f657, 0f7F800000;
	or.pred  	%p1, %p67, %p68;
	@%p1 bra 	$L__BB1_52;
	mov.b32 	%r287, %f97;
	shl.b32 	%r288, %r287, 8;
	or.b32  	%r86, %r288, -2147483648;
	mov.b64 	%rd234, 0;
	mov.b32 	%r415, 0;
	mov.u64 	%rd232, __cudart_i2opi_f;
	mov.u64 	%rd233, %rd4;
$L__BB1_51:
	.pragma "nounroll";
	ld.global.nc.u32 	%r289, [%rd232];
	mad.wide.u32 	%rd166, %r289, %r86, %rd234;
	shr.u64 	%rd234, %rd166, 32;
	st.local.u32 	[%rd233], %rd166;
	add.s32 	%r415, %r415, 1;
	add.s64 	%rd233, %rd233, 4;
	add.s64 	%rd232, %rd232, 4;
	setp.ne.s32 	%p69, %r415, 6;
	@%p69 bra 	$L__BB1_51;
$L__BB1_52:
	@%p1 bra 	$L__BB1_55;
	mov.b32 	%r291, %f97;
	shl.b32 	%r292, %r291, 8;
	or.b32  	%r89, %r292, -2147483648;
	mov.b64 	%rd237, 0;
	mov.b32 	%r416, 0;
	mov.u64 	%rd235, __cudart_i2opi_f;
	mov.u64 	%rd236, %rd3;
$L__BB1_54:
	.pragma "nounroll";
	ld.global.nc.u32 	%r293, [%rd235];
	mad.wide.u32 	%rd169, %r293, %r89, %rd237;
	shr.u64 	%rd237, %rd169, 32;
	st.local.u32 	[%rd236], %rd169;
	add.s32 	%r416, %r416, 1;
	add.s64 	%rd236, %rd236, 4;
	add.s64 	%rd235, %rd235, 4;
	setp.ne.s32 	%p70, %r416, 6;
	@%p70 bra 	$L__BB1_54;
$L__BB1_55:
	mul.f32 	%f658, %f59, 0fC0222D0E;
	mul.f32 	%f659, %f166, %f658;
	div.rn.f32 	%f98, %f659, %f1;
	mul.f32 	%f660, %f98, 0f3F22F983;
	cvt.rni.s32.f32 	%r424, %f660;
	cvt.rn.f32.s32 	%f661, %r424;
	fma.rn.f32 	%f662, %f661, 0fBFC90FDA, %f98;
	fma.rn.f32 	%f663, %f661, 0fB3A22168, %f662;
	fma.rn.f32 	%f1203, %f661, 0fA7C234C5, %f663;
	abs.f32 	%f100, %f98;
	setp.ltu.f32 	%p71, %f100, 0f47CE4780;
	mov.u32 	%r420, %r424;
	mov.f32 	%f1202, %f1203;
	@%p71 bra 	$L__BB1_63;
	setp.eq.f32 	%p72, %f100, 0f7F800000;
	@%p72 bra 	$L__BB1_62;
	mov.b32 	%r93, %f98;
	shl.b32 	%r295, %r93, 8;
	or.b32  	%r94, %r295, -2147483648;
	mov.b64 	%rd240, 0;
	mov.b32 	%r417, 0;
	mov.u64 	%rd238, __cudart_i2opi_f;
	mov.u64 	%rd239, %rd4;
$L__BB1_58:
	.pragma "nounroll";
	ld.global.nc.u32 	%r296, [%rd238];
	mad.wide.u32 	%rd172, %r296, %r94, %rd240;
	shr.u64 	%rd240, %rd172, 32;
	st.local.u32 	[%rd239], %rd172;
	add.s32 	%r417, %r417, 1;
	add.s64 	%rd239, %rd239, 4;
	add.s64 	%rd238, %rd238, 4;
	setp.ne.s32 	%p73, %r417, 6;
	@%p73 bra 	$L__BB1_58;
	shr.u32 	%r297, %r93, 23;
	st.local.u32 	[%rd4+24], %rd240;
	and.b32  	%r97, %r297, 31;
	and.b32  	%r298, %r297, 224;
	add.s32 	%r299, %r298, -128;
	shr.u32 	%r300, %r299, 5;
	mul.wide.u32 	%rd173, %r300, 4;
	sub.s64 	%rd67, %rd4, %rd173;
	ld.local.u32 	%r418, [%rd67+24];
	ld.local.u32 	%r419, [%rd67+20];
	setp.eq.s32 	%p74, %r97, 0;
	@%p74 bra 	$L__BB1_61;
	shf.l.wrap.b32 	%r418, %r419, %r418, %r97;
	ld.local.u32 	%r301, [%rd67+16];
	shf.l.wrap.b32 	%r419, %r301, %r419, %r97;
$L__BB1_61:
	shr.u32 	%r302, %r418, 30;
	shf.l.wrap.b32 	%r303, %r419, %r418, 2;
	shl.b32 	%r304, %r419, 2;
	shr.u32 	%r305, %r303, 31;
	add.s32 	%r306, %r305, %r302;
	neg.s32 	%r307, %r306;
	setp.lt.s32 	%p75, %r93, 0;
	selp.b32 	%r420, %r307, %r306, %p75;
	xor.b32  	%r308, %r303, %r93;
	shr.s32 	%r309, %r303, 31;
	xor.b32  	%r310, %r309, %r303;
	xor.b32  	%r311, %r309, %r304;
	cvt.u64.u32 	%rd174, %r310;
	shl.b64 	%rd175, %rd174, 32;
	cvt.u64.u32 	%rd176, %r311;
	or.b64  	%rd177, %rd175, %rd176;
	cvt.rn.f64.s64 	%fd19, %rd177;
	mul.f64 	%fd20, %fd19, 0d3BF921FB54442D19;
	cvt.rn.f32.f64 	%f664, %fd20;
	neg.f32 	%f665, %f664;
	setp.lt.s32 	%p76, %r308, 0;
	selp.f32 	%f1202, %f665, %f664, %p76;
	bra.uni 	$L__BB1_63;
$L__BB1_62:
	mov.f32 	%f666, 0f00000000;
	mul.rn.f32 	%f1202, %f98, %f666;
	mov.b32 	%r420, 0;
$L__BB1_63:
	setp.ltu.f32 	%p77, %f100, 0f47CE4780;
	add.s32 	%r313, %r420, 1;
	mul.rn.f32 	%f667, %f1202, %f1202;
	and.b32  	%r314, %r420, 1;
	setp.eq.b32 	%p78, %r314, 1;
	selp.f32 	%f668, %f1202, 0f3F800000, %p78;
	fma.rn.f32 	%f669, %f667, %f668, 0f00000000;
	fma.rn.f32 	%f670, %f667, 0f37CBAC00, 0fBAB607ED;
	selp.f32 	%f671, 0fB94D4153, %f670, %p78;
	selp.f32 	%f672, 0f3C0885E4, 0f3D2AAABB, %p78;
	fma.rn.f32 	%f673, %f671, %f667, %f672;
	selp.f32 	%f674, 0fBE2AAAA8, 0fBEFFFFFF, %p78;
	fma.rn.f32 	%f675, %f673, %f667, %f674;
	fma.rn.f32 	%f676, %f675, %f669, %f668;
	and.b32  	%r315, %r313, 2;
	setp.eq.s32 	%p79, %r315, 0;
	mov.f32 	%f677, 0f00000000;
	sub.f32 	%f678, %f677, %f676;
	selp.f32 	%f104, %f676, %f678, %p79;
	@%p77 bra 	$L__BB1_71;
	setp.eq.f32 	%p80, %f100, 0f7F800000;
	@%p80 bra 	$L__BB1_70;
	mov.b32 	%r106, %f98;
	shl.b32 	%r317, %r106, 8;
	or.b32  	%r107, %r317, -2147483648;
	mov.b64 	%rd243, 0;
	mov.b32 	%r421, 0;
	mov.u64 	%rd241, __cudart_i2opi_f;
	mov.u64 	%rd242, %rd3;
$L__BB1_66:
	.pragma "nounroll";
	ld.global.nc.u32 	%r318, [%rd241];
	mad.wide.u32 	%rd180, %r318, %r107, %rd243;
	shr.u64 	%rd243, %rd180, 32;
	st.local.u32 	[%rd242], %rd180;
	add.s32 	%r421, %r421, 1;
	add.s64 	%rd242, %rd242, 4;
	add.s64 	%rd241, %rd241, 4;
	setp.ne.s32 	%p81, %r421, 6;
	@%p81 bra 	$L__BB1_66;
	shr.u32 	%r319, %r106, 23;
	st.local.u32 	[%rd3+24], %rd243;
	and.b32  	%r110, %r319, 31;
	and.b32  	%r320, %r319, 224;
	add.s32 	%r321, %r320, -128;
	shr.u32 	%r322, %r321, 5;
	mul.wide.u32 	%rd181, %r322, 4;
	sub.s64 	%rd74, %rd3, %rd181;
	ld.local.u32 	%r422, [%rd74+24];
	ld.local.u32 	%r423, [%rd74+20];
	setp.eq.s32 	%p82, %r110, 0;
	@%p82 bra 	$L__BB1_69;
	shf.l.wrap.b32 	%r422, %r423, %r422, %r110;
	ld.local.u32 	%r323, [%rd74+16];
	shf.l.wrap.b32 	%r423, %r323, %r423, %r110;
$L__BB1_69:
	shr.u32 	%r324, %r422, 30;
	shf.l.wrap.b32 	%r325, %r423, %r422, 2;
	shl.b32 	%r326, %r423, 2;
	shr.u32 	%r327, %r325, 31;
	add.s32 	%r328, %r327, %r324;
	neg.s32 	%r329, %r328;
	setp.lt.s32 	%p83, %r106, 0;
	selp.b32 	%r424, %r329, %r328, %p83;
	xor.b32  	%r330, %r325, %r106;
	shr.s32 	%r331, %r325, 31;
	xor.b32  	%r332, %r331, %r325;
	xor.b32  	%r333, %r331, %r326;
	cvt.u64.u32 	%rd182, %r332;
	shl.b64 	%rd183, %rd182, 32;
	cvt.u64.u32 	%rd184, %r333;
	or.b64  	%rd185, %rd183, %rd184;
	cvt.rn.f64.s64 	%fd21, %rd185;
	mul.f64 	%fd22, %fd21, 0d3BF921FB54442D19;
	cvt.rn.f32.f64 	%f679, %fd22;
	neg.f32 	%f680, %f679;
	setp.lt.s32 	%p84, %r330, 0;
	selp.f32 	%f1203, %f680, %f679, %p84;
	bra.uni 	$L__BB1_71;
$L__BB1_70:
	mov.f32 	%f681, 0f00000000;
	mul.rn.f32 	%f1203, %f98, %f681;
	mov.b32 	%r424, 0;
$L__BB1_71:
	mul.rn.f32 	%f682, %f1203, %f1203;
	and.b32  	%r335, %r424, 1;
	setp.eq.b32 	%p85, %r335, 1;
	selp.f32 	%f683, 0f3F800000, %f1203, %p85;
	fma.rn.f32 	%f684, %f682, %f683, 0f00000000;
	fma.rn.f32 	%f685, %f682, 0f37CBAC00, 0fBAB607ED;
	selp.f32 	%f686, %f685, 0fB94D4153, %p85;
	selp.f32 	%f687, 0f3D2AAABB, 0f3C0885E4, %p85;
	fma.rn.f32 	%f688, %f686, %f682, %f687;
	selp.f32 	%f689, 0fBEFFFFFF, 0fBE2AAAA8, %p85;
	fma.rn.f32 	%f690, %f688, %f682, %f689;
	fma.rn.f32 	%f691, %f690, %f684, %f683;
	and.b32  	%r336, %r424, 2;
	setp.eq.s32 	%p86, %r336, 0;
	mov.f32 	%f692, 0f00000000;
	sub.f32 	%f693, %f692, %f691;
	selp.f32 	%f694, %f691, %f693, %p86;
	mul.f32 	%f695, %f104, %f61;
	mul.f32 	%f696, %f694, %f62;
	sub.f32 	%f697, %f695, %f696;
	add.f32 	%f108, %f697, 0f7FC00000;
	mul.f32 	%f698, %f694, %f61;
	fma.rn.f32 	%f699, %f104, %f62, %f698;
	add.f32 	%f109, %f699, 0f7FC00000;
	mul.f32 	%f700, %f104, %f65;
	mul.f32 	%f701, %f694, %f66;
	sub.f32 	%f702, %f700, %f701;
	add.f32 	%f110, %f702, 0f7FC00000;
	mul.f32 	%f703, %f694, %f65;
	fma.rn.f32 	%f704, %f104, %f66, %f703;
	add.f32 	%f111, %f704, 0f7FC00000;
	mul.f32 	%f705, %f104, %f69;
	mul.f32 	%f706, %f694, %f70;
	sub.f32 	%f707, %f705, %f706;
	add.f32 	%f112, %f707, 0f7FC00000;
	mul.f32 	%f708, %f694, %f69;
	fma.rn.f32 	%f709, %f104, %f70, %f708;
	add.f32 	%f113, %f709, 0f7FC00000;
	mul.f32 	%f710, %f104, %f73;
	mul.f32 	%f711, %f694, %f74;
	sub.f32 	%f712, %f710, %f711;
	add.f32 	%f114, %f712, 0f7FC00000;
	mul.f32 	%f713, %f694, %f73;
	fma.rn.f32 	%f714, %f104, %f74, %f713;
	add.f32 	%f115, %f714, 0f7FC00000;
	mul.f32 	%f715, %f104, %f77;
	mul.f32 	%f716, %f694, %f78;
	sub.f32 	%f717, %f715, %f716;
	add.f32 	%f116, %f717, 0f7FC00000;
	mul.f32 	%f718, %f694, %f77;
	fma.rn.f32 	%f719, %f104, %f78, %f718;
	add.f32 	%f117, %f719, 0f7FC00000;
	mul.f32 	%f720, %f104, %f81;
	mul.f32 	%f721, %f694, %f82;
	sub.f32 	%f722, %f720, %f721;
	add.f32 	%f118, %f722, 0f7FC00000;
	mul.f32 	%f723, %f694, %f81;
	fma.rn.f32 	%f724, %f104, %f82, %f723;
	add.f32 	%f119, %f724, 0f7FC00000;
	mul.f32 	%f725, %f104, %f85;
	mul.f32 	%f726, %f694, %f86;
	sub.f32 	%f727, %f725, %f726;
	add.f32 	%f120, %f727, 0f7FC00000;
	mul.f32 	%f728, %f694, %f85;
	fma.rn.f32 	%f729, %f104, %f86, %f728;
	add.f32 	%f121, %f729, 0f7FC00000;
	mul.f32 	%f730, %f104, %f89;
	mul.f32 	%f731, %f694, %f90;
	sub.f32 	%f732, %f730, %f731;
	add.f32 	%f122, %f732, 0f7FC00000;
	mul.f32 	%f733, %f694, %f89;
	fma.rn.f32 	%f734, %f104, %f90, %f733;
	add.f32 	%f123, %f734, 0f7FC00000;
	mul.f32 	%f735, %f104, %f93;
	mul.f32 	%f736, %f694, %f94;
	sub.f32 	%f124, %f735, %f736;
	mul.f32 	%f737, %f694, %f93;
	fma.rn.f32 	%f125, %f104, %f94, %f737;
	mul.f32 	%f738, %f60, 0fC0222D0E;
	mul.f32 	%f739, %f166, %f738;
	div.rn.f32 	%f740, %f739, %f1;
	add.f32 	%f126, %f740, 0f00000000;
	mul.f32 	%f741, %f126, 0f3F22F983;
	cvt.rni.s32.f32 	%r432, %f741;
	cvt.rn.f32.s32 	%f742, %r432;
	fma.rn.f32 	%f743, %f742, 0fBFC90FDA, %f126;
	fma.rn.f32 	%f744, %f742, 0fB3A22168, %f743;
	fma.rn.f32 	%f1205, %f742, 0fA7C234C5, %f744;
	abs.f32 	%f128, %f126;
	setp.ltu.f32 	%p87, %f128, 0f47CE4780;
	mov.u32 	%r428, %r432;
	mov.f32 	%f1204, %f1205;
	@%p87 bra 	$L__BB1_79;
	setp.eq.f32 	%p88, %f128, 0f7F800000;
	@%p88 bra 	$L__BB1_78;
	mov.b32 	%r120, %f126;
	shl.b32 	%r338, %r120, 8;
	or.b32  	%r121, %r338, -2147483648;
	mov.b64 	%rd246, 0;
	mov.b32 	%r425, 0;
	mov.u64 	%rd244, __cudart_i2opi_f;
	mov.u64 	%rd245, %rd4;
$L__BB1_74:
	.pragma "nounroll";
	ld.global.nc.u32 	%r339, [%rd244];
	mad.wide.u32 	%rd188, %r339, %r121, %rd246;
	shr.u64 	%rd246, %rd188, 32;
	st.local.u32 	[%rd245], %rd188;
	add.s32 	%r425, %r425, 1;
	add.s64 	%rd245, %rd245, 4;
	add.s64 	%rd244, %rd244, 4;
	setp.ne.s32 	%p89, %r425, 6;
	@%p89 bra 	$L__BB1_74;
	shr.u32 	%r340, %r120, 23;
	st.local.u32 	[%rd4+24], %rd246;
	and.b32  	%r124, %r340, 31;
	and.b32  	%r341, %r340, 224;
	add.s32 	%r342, %r341, -128;
	shr.u32 	%r343, %r342, 5;
	mul.wide.u32 	%rd189, %r343, 4;
	sub.s64 	%rd81, %rd4, %rd189;
	ld.local.u32 	%r426, [%rd81+24];
	ld.local.u32 	%r427, [%rd81+20];
	setp.eq.s32 	%p90, %r124, 0;
	@%p90 bra 	$L__BB1_77;
	shf.l.wrap.b32 	%r426, %r427, %r426, %r124;
	ld.local.u32 	%r344, [%rd81+16];
	shf.l.wrap.b32 	%r427, %r344, %r427, %r124;
$L__BB1_77:
	shr.u32 	%r345, %r426, 30;
	shf.l.wrap.b32 	%r346, %r427, %r426, 2;
	shl.b32 	%r347, %r427, 2;
	shr.u32 	%r348, %r346, 31;
	add.s32 	%r349, %r348, %r345;
	neg.s32 	%r350, %r349;
	setp.lt.s32 	%p91, %r120, 0;
	selp.b32 	%r428, %r350, %r349, %p91;
	xor.b32  	%r351, %r346, %r120;
	shr.s32 	%r352, %r346, 31;
	xor.b32  	%r353, %r352, %r346;
	xor.b32  	%r354, %r352, %r347;
	cvt.u64.u32 	%rd190, %r353;
	shl.b64 	%rd191, %rd190, 32;
	cvt.u64.u32 	%rd192, %r354;
	or.b64  	%rd193, %rd191, %rd192;
	cvt.rn.f64.s64 	%fd23, %rd193;
	mul.f64 	%fd24, %fd23, 0d3BF921FB54442D19;
	cvt.rn.f32.f64 	%f745, %fd24;
	neg.f32 	%f746, %f745;
	setp.lt.s32 	%p92, %r351, 0;
	selp.f32 	%f1204, %f746, %f745, %p92;
	bra.uni 	$L__BB1_79;
$L__BB1_78:
	mov.f32 	%f747, 0f00000000;
	mul.rn.f32 	%f1204, %f126, %f747;
	mov.b32 	%r428, 0;
$L__BB1_79:
	setp.ltu.f32 	%p93, %f128, 0f47CE4780;
	add.s32 	%r356, %r428, 1;
	mul.rn.f32 	%f748, %f1204, %f1204;
	and.b32  	%r357, %r428, 1;
	setp.eq.b32 	%p94, %r357, 1;
	selp.f32 	%f749, %f1204, 0f3F800000, %p94;
	fma.rn.f32 	%f750, %f748, %f749, 0f00000000;
	fma.rn.f32 	%f751, %f748, 0f37CBAC00, 0fBAB607ED;
	selp.f32 	%f752, 0fB94D4153, %f751, %p94;
	selp.f32 	%f753, 0f3C0885E4, 0f3D2AAABB, %p94;
	fma.rn.f32 	%f754, %f752, %f748, %f753;
	selp.f32 	%f755, 0fBE2AAAA8, 0fBEFFFFFF, %p94;
	fma.rn.f32 	%f756, %f754, %f748, %f755;
	fma.rn.f32 	%f757, %f756, %f750, %f749;
	and.b32  	%r358, %r356, 2;
	setp.eq.s32 	%p95, %r358, 0;
	mov.f32 	%f758, 0f00000000;
	sub.f32 	%f759, %f758, %f757;
	selp.f32 	%f132, %f757, %f759, %p95;
	@%p93 bra 	$L__BB1_87;
	setp.eq.f32 	%p96, %f128, 0f7F800000;
	@%p96 bra 	$L__BB1_86;
	mov.b32 	%r133, %f126;
	shl.b32 	%r360, %r133, 8;
	or.b32  	%r134, %r360, -2147483648;
	mov.b64 	%rd249, 0;
	mov.b32 	%r429, 0;
	mov.u64 	%rd247, __cudart_i2opi_f;
	mov.u64 	%rd248, %rd3;
$L__BB1_82:
	.pragma "nounroll";
	ld.global.nc.u32 	%r361, [%rd247];
	mad.wide.u32 	%rd196, %r361, %r134, %rd249;
	shr.u64 	%rd249, %rd196, 32;
	st.local.u32 	[%rd248], %rd196;
	add.s32 	%r429, %r429, 1;
	add.s64 	%rd248, %rd248, 4;
	add.s64 	%rd247, %rd247, 4;
	setp.ne.s32 	%p97, %r429, 6;
	@%p97 bra 	$L__BB1_82;
	shr.u32 	%r362, %r133, 23;
	st.local.u32 	[%rd3+24], %rd249;
	and.b32  	%r137, %r362, 31;
	and.b32  	%r363, %r362, 224;
	add.s32 	%r364, %r363, -128;
	shr.u32 	%r365, %r364, 5;
	mul.wide.u32 	%rd197, %r365, 4;
	sub.s64 	%rd88, %rd3, %rd197;
	ld.local.u32 	%r430, [%rd88+24];
	ld.local.u32 	%r431, [%rd88+20];
	setp.eq.s32 	%p98, %r137, 0;
	@%p98 bra 	$L__BB1_85;
	shf.l.wrap.b32 	%r430, %r431, %r430, %r137;
	ld.local.u32 	%r366, [%rd88+16];
	shf.l.wrap.b32 	%r431, %r366, %r431, %r137;
$L__BB1_85:
	shr.u32 	%r367, %r430, 30;
	shf.l.wrap.b32 	%r368, %r431, %r430, 2;
	shl.b32 	%r369, %r431, 2;
	shr.u32 	%r370, %r368, 31;
	add.s32 	%r371, %r370, %r367;
	neg.s32 	%r372, %r371;
	setp.lt.s32 	%p99, %r133, 0;
	selp.b32 	%r432, %r372, %r371, %p99;
	xor.b32  	%r373, %r368, %r133;
	shr.s32 	%r374, %r368, 31;
	xor.b32  	%r375, %r374, %r368;
	xor.b32  	%r376, %r374, %r369;
	cvt.u64.u32 	%rd198, %r375;
	shl.b64 	%rd199, %rd198, 32;
	cvt.u64.u32 	%rd200, %r376;
	or.b64  	%rd201, %rd199, %rd200;
	cvt.rn.f64.s64 	%fd25, %rd201;
	mul.f64 	%fd26, %fd25, 0d3BF921FB54442D19;
	cvt.rn.f32.f64 	%f760, %fd26;
	neg.f32 	%f761, %f760;
	setp.lt.s32 	%p100, %r373, 0;
	selp.f32 	%f1205, %f761, %f760, %p100;
	bra.uni 	$L__BB1_87;
$L__BB1_86:
	mov.f32 	%f762, 0f00000000;
	mul.rn.f32 	%f1205, %f126, %f762;
	mov.b32 	%r432, 0;
$L__BB1_87:
	add.u64 	%rd203, %SPL, 80;
	mul.rn.f32 	%f763, %f1205, %f1205;
	and.b32  	%r379, %r432, 1;
	setp.eq.b32 	%p101, %r379, 1;
	selp.f32 	%f764, 0f3F800000, %f1205, %p101;
	fma.rn.f32 	%f765, %f763, %f764, 0f00000000;
	fma.rn.f32 	%f766, %f763, 0f37CBAC00, 0fBAB607ED;
	selp.f32 	%f767, %f766, 0fB94D4153, %p101;
	selp.f32 	%f768, 0f3D2AAABB, 0f3C0885E4, %p101;
	fma.rn.f32 	%f769, %f767, %f763, %f768;
	selp.f32 	%f770, 0fBEFFFFFF, 0fBE2AAAA8, %p101;
	fma.rn.f32 	%f771, %f769, %f763, %f770;
	fma.rn.f32 	%f772, %f771, %f765, %f764;
	and.b32  	%r380, %r432, 2;
	setp.eq.s32 	%p102, %r380, 0;
	mov.f32 	%f773, 0f00000000;
	sub.f32 	%f774, %f773, %f772;
	selp.f32 	%f775, %f772, %f774, %p102;
	mul.f32 	%f776, %f132, %f63;
	mul.f32 	%f777, %f775, %f64;
	sub.f32 	%f778, %f776, %f777;
	add.f32 	%f136, %f108, %f778;
	mul.f32 	%f779, %f775, %f63;
	fma.rn.f32 	%f780, %f132, %f64, %f779;
	add.f32 	%f137, %f109, %f780;
	mul.f32 	%f781, %f132, %f67;
	mul.f32 	%f782, %f775, %f68;
	sub.f32 	%f783, %f781, %f782;
	add.f32 	%f138, %f110, %f783;
	mul.f32 	%f784, %f775, %f67;
	fma.rn.f32 	%f785, %f132, %f68, %f784;
	add.f32 	%f139, %f111, %f785;
	mul.f32 	%f786, %f132, %f71;
	mul.f32 	%f787, %f775, %f72;
	sub.f32 	%f788, %f786, %f787;
	add.f32 	%f140, %f112, %f788;
	mul.f32 	%f789, %f775, %f71;
	fma.rn.f32 	%f790, %f132, %f72, %f789;
	add.f32 	%f141, %f113, %f790;
	mul.f32 	%f791, %f132, %f75;
	mul.f32 	%f792, %f775, %f76;
	sub.f32 	%f793, %f791, %f792;
	add.f32 	%f142, %f114, %f793;
	mul.f32 	%f794, %f775, %f75;
	fma.rn.f32 	%f795, %f132, %f76, %f794;
	add.f32 	%f143, %f115, %f795;
	mul.f32 	%f796, %f132, %f79;
	mul.f32 	%f797, %f775, %f80;
	sub.f32 	%f798, %f796, %f797;
	add.f32 	%f144, %f116, %f798;
	mul.f32 	%f799, %f775, %f79;
	fma.rn.f32 	%f800, %f132, %f80, %f799;
	add.f32 	%f145, %f117, %f800;
	mul.f32 	%f801, %f132, %f83;
	mul.f32 	%f802, %f775, %f84;
	sub.f32 	%f803, %f801, %f802;
	add.f32 	%f146, %f118, %f803;
	mul.f32 	%f804, %f775, %f83;
	fma.rn.f32 	%f805, %f132, %f84, %f804;
	add.f32 	%f147, %f119, %f805;
	mul.f32 	%f806, %f132, %f87;
	mul.f32 	%f807, %f775, %f88;
	sub.f32 	%f808, %f806, %f807;
	add.f32 	%f148, %f120, %f808;
	mul.f32 	%f809, %f775, %f87;
	fma.rn.f32 	%f810, %f132, %f88, %f809;
	add.f32 	%f149, %f121, %f810;
	mul.f32 	%f811, %f132, %f91;
	mul.f32 	%f812, %f775, %f92;
	sub.f32 	%f813, %f811, %f812;
	add.f32 	%f150, %f122, %f813;
	mul.f32 	%f814, %f775, %f91;
	fma.rn.f32 	%f815, %f132, %f92, %f814;
	add.f32 	%f151, %f123, %f815;
	mul.f32 	%f816, %f132, %f95;
	mul.f32 	%f817, %f775, %f96;
	sub.f32 	%f818, %f816, %f817;
	add.f32 	%f819, %f124, 0f7FC00000;
	add.f32 	%f152, %f819, %f818;
	mul.f32 	%f820, %f775, %f95;
	fma.rn.f32 	%f821, %f132, %f96, %f820;
	add.f32 	%f822, %f125, 0f7FC00000;
	add.f32 	%f153, %f822, %f821;
	st.local.v2.f32 	[%rd203], {%f773, %f773};
	add.s64 	%rd250, %rd203, 8;
	st.local.v2.f32 	[%rd203+8], {%f773, %f773};
	st.local.v2.f32 	[%rd203+16], {%f773, %f773};
	st.local.v2.f32 	[%rd203+24], {%f773, %f773};
	st.local.v2.f32 	[%rd203+32], {%f773, %f773};
	st.local.v2.f32 	[%rd203+40], {%f773, %f773};
	st.local.v2.f32 	[%rd203+48], {%f773, %f773};
	st.local.v2.f32 	[%rd203+56], {%f773, %f773};
	st.local.v2.f32 	[%rd203+64], {%f773, %f773};
	ld.global.f32 	%f154, [%rd1+24];
	ld.global.f32 	%f155, [%rd1+28];
	ld.global.f32 	%f156, [%rd1+32];
	ld.global.f32 	%f157, [%rd1+36];
	ld.global.f32 	%f158, [%rd1+40];
	ld.global.f32 	%f159, [%rd1+44];
	ld.global.f32 	%f160, [%rd1+48];
	ld.global.f32 	%f161, [%rd1+52];
	ld.global.f32 	%f162, [%rd1+56];
	ld.global.f32 	%f163, [%rd1+60];
	ld.global.f32 	%f164, [%rd1+64];
	ld.global.f32 	%f165, [%rd1+68];
	mov.b32 	%r433, 0;
$L__BB1_88:
	ld.local.v2.f32 	{%f823, %f824}, [%rd250+-8];
	ld.global.f32 	%f825, [%rd251+-8];
	ld.global.f32 	%f826, [%rd251+-12];
	mul.f32 	%f827, %f826, %f136;
	mul.f32 	%f828, %f826, %f137;
	mul.f32 	%f829, %f828, %f14;
	fma.rn.f32 	%f830, %f827, %f13, %f829;
	mul.f32 	%f831, %f825, %f136;
	fma.rn.f32 	%f832, %f831, %f14, %f830;
	mul.f32 	%f833, %f825, %f137;
	mul.f32 	%f834, %f833, %f13;
	sub.f32 	%f835, %f832, %f834;
	add.f32 	%f836, %f823, %f835;
	mul.f32 	%f837, %f831, %f13;
	fma.rn.f32 	%f838, %f833, %f14, %f837;
	fma.rn.f32 	%f839, %f13, %f828, %f838;
	mul.f32 	%f840, %f827, %f14;
	sub.f32 	%f841, %f839, %f840;
	add.f32 	%f842, %f824, %f841;
	mul.f32 	%f843, %f826, %f138;
	mul.f32 	%f844, %f826, %f139;
	mul.f32 	%f845, %f844, %f7;
	fma.rn.f32 	%f846, %f843, %f5, %f845;
	mul.f32 	%f847, %f825, %f138;
	fma.rn.f32 	%f848, %f847, %f7, %f846;
	mul.f32 	%f849, %f825, %f139;
	mul.f32 	%f850, %f849, %f5;
	sub.f32 	%f851, %f848, %f850;
	add.f32 	%f852, %f836, %f851;
	mul.f32 	%f853, %f847, %f5;
	fma.rn.f32 	%f854, %f849, %f7, %f853;
	fma.rn.f32 	%f855, %f5, %f844, %f854;
	mul.f32 	%f856, %f843, %f7;
	sub.f32 	%f857, %f855, %f856;
	add.f32 	%f858, %f842, %f857;
	mul.f32 	%f859, %f826, %f140;
	mul.f32 	%f860, %f826, %f141;
	mul.f32 	%f861, %f860, %f11;
	fma.rn.f32 	%f862, %f859, %f9, %f861;
	mul.f32 	%f863, %f825, %f140;
	fma.rn.f32 	%f864, %f863, %f11, %f862;
	mul.f32 	%f865, %f825, %f141;
	mul.f32 	%f866, %f865, %f9;
	sub.f32 	%f867, %f864, %f866;
	add.f32 	%f868, %f852, %f867;
	mul.f32 	%f869, %f863, %f9;
	fma.rn.f32 	%f870, %f865, %f11, %f869;
	fma.rn.f32 	%f871, %f9, %f860, %f870;
	mul.f32 	%f872, %f859, %f11;
	sub.f32 	%f873, %f871, %f872;
	add.f32 	%f874, %f858, %f873;
	ld.global.f32 	%f875, [%rd251];
	ld.global.f32 	%f876, [%rd251+-4];
	mul.f32 	%f877, %f876, %f142;
	mul.f32 	%f878, %f876, %f143;
	mul.f32 	%f879, %f878, %f14;
	fma.rn.f32 	%f880, %f877, %f13, %f879;
	mul.f32 	%f881, %f875, %f142;
	fma.rn.f32 	%f882, %f881, %f14, %f880;
	mul.f32 	%f883, %f875, %f143;
	mul.f32 	%f884, %f883, %f13;
	sub.f32 	%f885, %f882, %f884;
	add.f32 	%f886, %f868, %f885;
	mul.f32 	%f887, %f881, %f13;
	fma.rn.f32 	%f888, %f883, %f14, %f887;
	fma.rn.f32 	%f889, %f13, %f878, %f888;
	mul.f32 	%f890, %f877, %f14;
	sub.f32 	%f891, %f889, %f890;
	add.f32 	%f892, %f874, %f891;
	mul.f32 	%f893, %f876, %f144;
	mul.f32 	%f894, %f876, %f145;
	mul.f32 	%f895, %f894, %f7;
	fma.rn.f32 	%f896, %f893, %f5, %f895;
	mul.f32 	%f897, %f875, %f144;
	fma.rn.f32 	%f898, %f897, %f7, %f896;
	mul.f32 	%f899, %f875, %f145;
	mul.f32 	%f900, %f899, %f5;
	sub.f32 	%f901, %f898, %f900;
	add.f32 	%f902, %f886, %f901;
	mul.f32 	%f903, %f897, %f5;
	fma.rn.f32 	%f904, %f899, %f7, %f903;
	fma.rn.f32 	%f905, %f5, %f894, %f904;
	mul.f32 	%f906, %f893, %f7;
	sub.f32 	%f907, %f905, %f906;
	add.f32 	%f908, %f892, %f907;
	mul.f32 	%f909, %f876, %f146;
	mul.f32 	%f910, %f876, %f147;
	mul.f32 	%f911, %f910, %f11;
	fma.rn.f32 	%f912, %f909, %f9, %f911;
	mul.f32 	%f913, %f875, %f146;
	fma.rn.f32 	%f914, %f913, %f11, %f912;
	mul.f32 	%f915, %f875, %f147;
	mul.f32 	%f916, %f915, %f9;
	sub.f32 	%f917, %f914, %f916;
	add.f32 	%f918, %f902, %f917;
	mul.f32 	%f919, %f913, %f9;
	fma.rn.f32 	%f920, %f915, %f11, %f919;
	fma.rn.f32 	%f921, %f9, %f910, %f920;
	mul.f32 	%f922, %f909, %f11;
	sub.f32 	%f923, %f921, %f922;
	add.f32 	%f924, %f908, %f923;
	ld.global.f32 	%f925, [%rd251+8];
	ld.global.f32 	%f926, [%rd251+4];
	mul.f32 	%f927, %f926, %f148;
	mul.f32 	%f928, %f926, %f149;
	mul.f32 	%f929, %f928, %f14;
	fma.rn.f32 	%f930, %f927, %f13, %f929;
	mul.f32 	%f931, %f925, %f148;
	fma.rn.f32 	%f932, %f931, %f14, %f930;
	mul.f32 	%f933, %f925, %f149;
	mul.f32 	%f934, %f933, %f13;
	sub.f32 	%f935, %f932, %f934;
	add.f32 	%f936, %f918, %f935;
	mul.f32 	%f937, %f931, %f13;
	fma.rn.f32 	%f938, %f933, %f14, %f937;
	fma.rn.f32 	%f939, %f13, %f928, %f938;
	mul.f32 	%f940, %f927, %f14;
	sub.f32 	%f941, %f939, %f940;
	add.f32 	%f942, %f924, %f941;
	mul.f32 	%f943, %f926, %f150;
	mul.f32 	%f944, %f926, %f151;
	mul.f32 	%f945, %f944, %f7;
	fma.rn.f32 	%f946, %f943, %f5, %f945;
	mul.f32 	%f947, %f925, %f150;
	fma.rn.f32 	%f948, %f947, %f7, %f946;
	mul.f32 	%f949, %f925, %f151;
	mul.f32 	%f950, %f949, %f5;
	sub.f32 	%f951, %f948, %f950;
	add.f32 	%f952, %f936, %f951;
	mul.f32 	%f953, %f947, %f5;
	fma.rn.f32 	%f954, %f949, %f7, %f953;
	fma.rn.f32 	%f955, %f5, %f944, %f954;
	mul.f32 	%f956, %f943, %f7;
	sub.f32 	%f957, %f955, %f956;
	add.f32 	%f958, %f942, %f957;
	mul.f32 	%f959, %f926, %f152;
	mul.f32 	%f960, %f926, %f153;
	mul.f32 	%f961, %f960, %f11;
	fma.rn.f32 	%f962, %f959, %f9, %f961;
	mul.f32 	%f963, %f925, %f152;
	fma.rn.f32 	%f964, %f963, %f11, %f962;
	mul.f32 	%f965, %f925, %f153;
	mul.f32 	%f966, %f965, %f9;
	sub.f32 	%f967, %f964, %f966;
	add.f32 	%f968, %f952, %f967;
	mul.f32 	%f969, %f963, %f9;
	fma.rn.f32 	%f970, %f965, %f11, %f969;
	fma.rn.f32 	%f971, %f9, %f960, %f970;
	mul.f32 	%f972, %f959, %f11;
	sub.f32 	%f973, %f971, %f972;
	add.f32 	%f974, %f958, %f973;
	st.local.v2.f32 	[%rd250+-8], {%f968, %f974};
	ld.local.v2.f32 	{%f975, %f976}, [%rd250];
	mul.f32 	%f977, %f828, %f155;
	fma.rn.f32 	%f978, %f827, %f154, %f977;
	fma.rn.f32 	%f979, %f831, %f155, %f978;
	mul.f32 	%f980, %f833, %f154;
	sub.f32 	%f981, %f979, %f980;
	add.f32 	%f982, %f975, %f981;
	mul.f32 	%f983, %f831, %f154;
	fma.rn.f32 	%f984, %f833, %f155, %f983;
	fma.rn.f32 	%f985, %f154, %f828, %f984;
	mul.f32 	%f986, %f827, %f155;
	sub.f32 	%f987, %f985, %f986;
	add.f32 	%f988, %f976, %f987;
	mul.f32 	%f989, %f844, %f157;
	fma.rn.f32 	%f990, %f843, %f156, %f989;
	fma.rn.f32 	%f991, %f847, %f157, %f990;
	mul.f32 	%f992, %f849, %f156;
	sub.f32 	%f993, %f991, %f992;
	add.f32 	%f994, %f982, %f993;
	mul.f32 	%f995, %f847, %f156;
	fma.rn.f32 	%f996, %f849, %f157, %f995;
	fma.rn.f32 	%f997, %f156, %f844, %f996;
	mul.f32 	%f998, %f843, %f157;
	sub.f32 	%f999, %f997, %f998;
	add.f32 	%f1000, %f988, %f999;
	mul.f32 	%f1001, %f860, %f159;
	fma.rn.f32 	%f1002, %f859, %f158, %f1001;
	fma.rn.f32 	%f1003, %f863, %f159, %f1002;
	mul.f32 	%f1004, %f865, %f158;
	sub.f32 	%f1005, %f1003, %f1004;
	add.f32 	%f1006, %f994, %f1005;
	mul.f32 	%f1007, %f863, %f158;
	fma.rn.f32 	%f1008, %f865, %f159, %f1007;
	fma.rn.f32 	%f1009, %f158, %f860, %f1008;
	mul.f32 	%f1010, %f859, %f159;
	sub.f32 	%f1011, %f1009, %f1010;
	add.f32 	%f1012, %f1000, %f1011;
	mul.f32 	%f1013, %f878, %f155;
	fma.rn.f32 	%f1014, %f877, %f154, %f1013;
	fma.rn.f32 	%f1015, %f881, %f155, %f1014;
	mul.f32 	%f1016, %f883, %f154;
	sub.f32 	%f1017, %f1015, %f1016;
	add.f32 	%f1018, %f1006, %f1017;
	mul.f32 	%f1019, %f881, %f154;
	fma.rn.f32 	%f1020, %f883, %f155, %f1019;
	fma.rn.f32 	%f1021, %f154, %f878, %f1020;
	mul.f32 	%f1022, %f877, %f155;
	sub.f32 	%f1023, %f1021, %f1022;
	add.f32 	%f1024, %f1012, %f1023;
	mul.f32 	%f1025, %f894, %f157;
	fma.rn.f32 	%f1026, %f893, %f156, %f1025;
	fma.rn.f32 	%f1027, %f897, %f157, %f1026;
	mul.f32 	%f1028, %f899, %f156;
	sub.f32 	%f1029, %f1027, %f1028;
	add.f32 	%f1030, %f1018, %f1029;
	mul.f32 	%f1031, %f897, %f156;
	fma.rn.f32 	%f1032, %f899, %f157, %f1031;
	fma.rn.f32 	%f1033, %f156, %f894, %f1032;
	mul.f32 	%f1034, %f893, %f157;
	sub.f32 	%f1035, %f1033, %f1034;
	add.f32 	%f1036, %f1024, %f1035;
	mul.f32 	%f1037, %f910, %f159;
	fma.rn.f32 	%f1038, %f909, %f158, %f1037;
	fma.rn.f32 	%f1039, %f913, %f159, %f1038;
	mul.f32 	%f1040, %f915, %f158;
	sub.f32 	%f1041, %f1039, %f1040;
	add.f32 	%f1042, %f1030, %f1041;
	mul.f32 	%f1043, %f913, %f158;
	fma.rn.f32 	%f1044, %f915, %f159, %f1043;
	fma.rn.f32 	%f1045, %f158, %f910, %f1044;
	mul.f32 	%f1046, %f909, %f159;
	sub.f32 	%f1047, %f1045, %f1046;
	add.f32 	%f1048, %f1036, %f1047;
	mul.f32 	%f1049, %f928, %f155;
	fma.rn.f32 	%f1050, %f927, %f154, %f1049;
	fma.rn.f32 	%f1051, %f931, %f155, %f1050;
	mul.f32 	%f1052, %f933, %f154;
	sub.f32 	%f1053, %f1051, %f1052;
	add.f32 	%f1054, %f1042, %f1053;
	mul.f32 	%f1055, %f931, %f154;
	fma.rn.f32 	%f1056, %f933, %f155, %f1055;
	fma.rn.f32 	%f1057, %f154, %f928, %f1056;
	mul.f32 	%f1058, %f927, %f155;
	sub.f32 	%f1059, %f1057, %f1058;
	add.f32 	%f1060, %f1048, %f1059;
	mul.f32 	%f1061, %f944, %f157;
	fma.rn.f32 	%f1062, %f943, %f156, %f1061;
	fma.rn.f32 	%f1063, %f947, %f157, %f1062;
	mul.f32 	%f1064, %f949, %f156;
	sub.f32 	%f1065, %f1063, %f1064;
	add.f32 	%f1066, %f1054, %f1065;
	mul.f32 	%f1067, %f947, %f156;
	fma.rn.f32 	%f1068, %f949, %f157, %f1067;
	fma.rn.f32 	%f1069, %f156, %f944, %f1068;
	mul.f32 	%f1070, %f943, %f157;
	sub.f32 	%f1071, %f1069, %f1070;
	add.f32 	%f1072, %f1060, %f1071;
	mul.f32 	%f1073, %f960, %f159;
	fma.rn.f32 	%f1074, %f959, %f158, %f1073;
	fma.rn.f32 	%f1075, %f963, %f159, %f1074;
	mul.f32 	%f1076, %f965, %f158;
	sub.f32 	%f1077, %f1075, %f1076;
	add.f32 	%f1078, %f1066, %f1077;
	mul.f32 	%f1079, %f963, %f158;
	fma.rn.f32 	%f1080, %f965, %f159, %f1079;
	fma.rn.f32 	%f1081, %f158, %f960, %f1080;
	mul.f32 	%f1082, %f959, %f159;
	sub.f32 	%f1083, %f1081, %f1082;
	add.f32 	%f1084, %f1072, %f1083;
	st.local.v2.f32 	[%rd250], {%f1078, %f1084};
	ld.local.v2.f32 	{%f1085, %f1086}, [%rd250+8];
	mul.f32 	%f1087, %f828, %f161;
	fma.rn.f32 	%f1088, %f827, %f160, %f1087;
	fma.rn.f32 	%f1089, %f831, %f161, %f1088;
	mul.f32 	%f1090, %f833, %f160;
	sub.f32 	%f1091, %f1089, %f1090;
	add.f32 	%f1092, %f1085, %f1091;
	mul.f32 	%f1093, %f831, %f160;
	fma.rn.f32 	%f1094, %f833, %f161, %f1093;
	fma.rn.f32 	%f1095, %f160, %f828, %f1094;
	mul.f32 	%f1096, %f827, %f161;
	sub.f32 	%f1097, %f1095, %f1096;
	add.f32 	%f1098, %f1086, %f1097;
	mul.f32 	%f1099, %f844, %f163;
	fma.rn.f32 	%f1100, %f843, %f162, %f1099;
	fma.rn.f32 	%f1101, %f847, %f163, %f1100;
	mul.f32 	%f1102, %f849, %f162;
	sub.f32 	%f1103, %f1101, %f1102;
	add.f32 	%f1104, %f1092, %f1103;
	mul.f32 	%f1105, %f847, %f162;
	fma.rn.f32 	%f1106, %f849, %f163, %f1105;
	fma.rn.f32 	%f1107, %f162, %f844, %f1106;
	mul.f32 	%f1108, %f843, %f163;
	sub.f32 	%f1109, %f1107, %f1108;
	add.f32 	%f1110, %f1098, %f1109;
	mul.f32 	%f1111, %f860, %f165;
	fma.rn.f32 	%f1112, %f859, %f164, %f1111;
	fma.rn.f32 	%f1113, %f863, %f165, %f1112;
	mul.f32 	%f1114, %f865, %f164;
	sub.f32 	%f1115, %f1113, %f1114;
	add.f32 	%f1116, %f1104, %f1115;
	mul.f32 	%f1117, %f863, %f164;
	fma.rn.f32 	%f1118, %f865, %f165, %f1117;
	fma.rn.f32 	%f1119, %f164, %f860, %f1118;
	mul.f32 	%f1120, %f859, %f165;
	sub.f32 	%f1121, %f1119, %f1120;
	add.f32 	%f1122, %f1110, %f1121;
	mul.f32 	%f1123, %f878, %f161;
	fma.rn.f32 	%f1124, %f877, %f160, %f1123;
	fma.rn.f32 	%f1125, %f881, %f161, %f1124;
	mul.f32 	%f1126, %f883, %f160;
	sub.f32 	%f1127, %f1125, %f1126;
	add.f32 	%f1128, %f1116, %f1127;
	mul.f32 	%f1129, %f881, %f160;
	fma.rn.f32 	%f1130, %f883, %f161, %f1129;
	fma.rn.f32 	%f1131, %f160, %f878, %f1130;
	mul.f32 	%f1132, %f877, %f161;
	sub.f32 	%f1133, %f1131, %f1132;
	add.f32 	%f1134, %f1122, %f1133;
	mul.f32 	%f1135, %f894, %f163;
	fma.rn.f32 	%f1136, %f893, %f162, %f1135;
	fma.rn.f32 	%f1137, %f897, %f163, %f1136;
	mul.f32 	%f1138, %f899, %f162;
	sub.f32 	%f1139, %f1137, %f1138;
	add.f32 	%f1140, %f1128, %f1139;
	mul.f32 	%f1141, %f897, %f162;
	fma.rn.f32 	%f1142, %f899, %f163, %f1141;
	fma.rn.f32 	%f1143, %f162, %f894, %f1142;
	mul.f32 	%f1144, %f893, %f163;
	sub.f32 	%f1145, %f1143, %f1144;
	add.f32 	%f1146, %f1134, %f1145;
	mul.f32 	%f1147, %f910, %f165;
	fma.rn.f32 	%f1148, %f909, %f164, %f1147;
	fma.rn.f32 	%f1149, %f913, %f165, %f1148;
	mul.f32 	%f1150, %f915, %f164;
	sub.f32 	%f1151, %f1149, %f1150;
	add.f32 	%f1152, %f1140, %f1151;
	mul.f32 	%f1153, %f913, %f164;
	fma.rn.f32 	%f1154, %f915, %f165, %f1153;
	fma.rn.f32 	%f1155, %f164, %f910, %f1154;
	mul.f32 	%f1156, %f909, %f165;
	sub.f32 	%f1157, %f1155, %f1156;
	add.f32 	%f1158, %f1146, %f1157;
	mul.f32 	%f1159, %f928, %f161;
	fma.rn.f32 	%f1160, %f927, %f160, %f1159;
	fma.rn.f32 	%f1161, %f931, %f161, %f1160;
	mul.f32 	%f1162, %f933, %f160;
	sub.f32 	%f1163, %f1161, %f1162;
	add.f32 	%f1164, %f1152, %f1163;
	mul.f32 	%f1165, %f931, %f160;
	fma.rn.f32 	%f1166, %f933, %f161, %f1165;
	fma.rn.f32 	%f1167, %f160, %f928, %f1166;
	mul.f32 	%f1168, %f927, %f161;
	sub.f32 	%f1169, %f1167, %f1168;
	add.f32 	%f1170, %f1158, %f1169;
	mul.f32 	%f1171, %f944, %f163;
	fma.rn.f32 	%f1172, %f943, %f162, %f1171;
	fma.rn.f32 	%f1173, %f947, %f163, %f1172;
	mul.f32 	%f1174, %f949, %f162;
	sub.f32 	%f1175, %f1173, %f1174;
	add.f32 	%f1176, %f1164, %f1175;
	mul.f32 	%f1177, %f947, %f162;
	fma.rn.f32 	%f1178, %f949, %f163, %f1177;
	fma.rn.f32 	%f1179, %f162, %f944, %f1178;
	mul.f32 	%f1180, %f943, %f163;
	sub.f32 	%f1181, %f1179, %f1180;
	add.f32 	%f1182, %f1170, %f1181;
	mul.f32 	%f1183, %f960, %f165;
	fma.rn.f32 	%f1184, %f959, %f164, %f1183;
	fma.rn.f32 	%f1185, %f963, %f165, %f1184;
	mul.f32 	%f1186, %f965, %f164;
	sub.f32 	%f1187, %f1185, %f1186;
	add.f32 	%f1188, %f1176, %f1187;
	mul.f32 	%f1189, %f963, %f164;
	fma.rn.f32 	%f1190, %f965, %f165, %f1189;
	fma.rn.f32 	%f1191, %f164, %f960, %f1190;
	mul.f32 	%f1192, %f959, %f165;
	sub.f32 	%f1193, %f1191, %f1192;
	add.f32 	%f1194, %f1182, %f1193;
	st.local.v2.f32 	[%rd250+8], {%f1188, %f1194};
	add.s32 	%r433, %r433, 1;
	add.s64 	%rd251, %rd251, 24;
	add.s64 	%rd250, %rd250, 24;
	setp.ne.s32 	%p103, %r433, 3;
	@%p103 bra 	$L__BB1_88;
	ld.param.u64 	%rd213, [_Z15propagateLineariifffPA3_A2_fPA3_fPfS4_i_param_8];
	ld.param.u32 	%r390, [_Z15propagateLineariifffPA3_A2_fPA3_fPfS4_i_param_1];
	ld.param.u32 	%r389, [_Z15propagateLineariifffPA3_A2_fPA3_fPfS4_i_param_0];
	add.u64 	%rd205, %SPL, 40;
	mov.u32 	%r381, %ctaid.x;
	mov.u32 	%r382, %ntid.x;
	mov.u32 	%r383, %tid.x;
	mad.lo.s32 	%r384, %r381, %r382, %r383;
	mov.b32 	%r385, 2143289344;
	st.local.u32 	[%rd205], %r385;
	st.local.u32 	[%rd205+4], %r385;
	st.local.u32 	[%rd205+8], %r385;
	st.local.u32 	[%rd205+12], %r385;
	st.local.u32 	[%rd205+16], %r385;
	st.local.u32 	[%rd205+20], %r385;
	st.local.u32 	[%rd205+24], %r385;
	st.local.u32 	[%rd205+28], %r385;
	st.local.u32 	[%rd205+32], %r385;
	abs.s32 	%r386, %r389;
	abs.s32 	%r387, %r390;
	mul.wide.s32 	%rd206, %r386, 12;
	add.s64 	%rd207, %rd205, %rd206;
	mul.wide.s32 	%rd208, %r387, 4;
	add.s64 	%rd209, %rd207, %rd208;
	ld.local.f32 	%f1195, [%rd209+-16];
	cvta.to.global.u64 	%rd210, %rd213;
	mul.wide.s32 	%rd211, %r384, 4;
	add.s64 	%rd212, %rd210, %rd211;
	st.global.f32 	[%rd212], %f1195;
$L__BB1_90:
	ret;

}


// ===== COMPILED SASS (sm_100) =====

	.target	sm_100

	.elftype	@"ET_EXEC"


//--------------------- .note.nv.tkinfo           --------------------------
	.section	.note.nv.tkinfo,"",@"SHT_NOTE"
	.sectionflags	@"SHF_NOTE_NV_TKINFO"
	.tkinfo
        /*0018*/ 	.word	0x00000002
        /*0030*/ 	.string	""
        /*0030*/ 	.string	"ptxas"
        /*0030*/ 	.string	"Cuda compilation tools, release 13.0, V13.0.88"
        /*0030*/ 	.string	"Build cuda_13.0.r13.0/compiler.36424714_0"
        /*0030*/ 	.string	"-arch sm_100 -m 64 "



//--------------------- .note.nv.cuinfo           --------------------------
	.section	.note.nv.cuinfo,"",@"SHT_NOTE"
	.sectionflags	@"SHF_NOTE_NV_CUINFO"
        /*0018*/ 	.short	0x0002
        /*001a*/ 	.short	0x0064
        /*001c*/ 	.short	0x0082
	.zero		2


//--------------------- .nv.info                  --------------------------
	.section	.nv.info,"",@"SHT_CUDA_INFO"
	.align	4


	//----- nvinfo : EIATTR_REGCOUNT
	.align		4
        /*0000*/ 	.byte	0x04, 0x2f
        /*0002*/ 	.short	(.L_2 - .L_1)
	.align		4
.L_1:
        /*0004*/ 	.word	index@(_Z22get_vacuum_probabilityPA3_A2_fiiPfifS2_ff)
        /*0008*/ 	.word	0x00000020


	//----- nvinfo : EIATTR_FRAME_SIZE
	.align		4
.L_2:
        /*000c*/ 	.byte	0x04, 0x11
        /*000e*/ 	.short	(.L_4 - .L_3)
	.align		4
.L_3:
        /*0010*/ 	.word	index@($__internal_2_$__cuda_sm20_div_rn_f64_full)
        /*0014*/ 	.word	0x00000040


	//----- nvinfo : EIATTR_FRAME_SIZE
	.align		4
.L_4:
        /*0018*/ 	.byte	0x04, 0x11
        /*001a*/ 	.short	(.L_6 - .L_5)
	.align		4
.L_5:
        /*001c*/ 	.word	index@(_Z22get_vacuum_probabilityPA3_A2_fiiPfifS2_ff)
        /*0020*/ 	.word	0x00000040


	//----- nvinfo : EIATTR_REGCOUNT
	.align		4
.L_6:
        /*0024*/ 	.byte	0x04, 0x2f
        /*0026*/ 	.short	(.L_8 - .L_7)
	.align		4
.L_7:
        /*0028*/ 	.word	index@(_Z15propagateLineariifffPA3_A2_fPA3_fPfS4_i)
        /*002c*/ 	.word	0x00000040


	//----- nvinfo : EIATTR_FRAME_SIZE
	.align		4
.L_8:
        /*0030*/ 	.byte	0x04, 0x11
        /*0032*/ 	.short	(.L_10 - .L_9)
	.align		4
.L_9:
        /*0034*/ 	.word	index@($__internal_1_$__cuda_sm3x_div_rn_noftz_f32_slowpath)
        /*0038*/ 	.word	0x00000098


	//----- nvinfo : EIATTR_FRAME_SIZE
	.align		4
.L_10:
        /*003c*/ 	.byte	0x04, 0x11
        /*003e*/ 	.short	(.L_12 - .L_11)
	.align		4
.L_11:
        /*0040*/ 	.word	index@($__internal_0_$__cuda_sm20_sqrt_rn_f32_slowpath)
        /*0044*/ 	.word	0x00000098


	//----- nvinfo : EIATTR_FRAME_SIZE
	.align		4
.L_12:
        /*0048*/ 	.byte	0x04, 0x11
        /*004a*/ 	.short	(.L_14 - .L_13)
	.align		4
.L_13:
        /*004c*/ 	.word	index@(_Z15propagateLineariifffPA3_A2_fPA3_fPfS4_i)
        /*0050*/ 	.word	0x00000098


	//----- nvinfo : EIATTR_MIN_STACK_SIZE
	.align		4
.L_14:
        /*0054*/ 	.byte	0x04, 0x12
        /*0056*/ 	.short	(.L_16 - .L_15)
	.align		4
.L_15:
        /*0058*/ 	.word	index@(_Z15propagateLineariifffPA3_A2_fPA3_fPfS4_i)
        /*005c*/ 	.word	0x00000098


	//----- nvinfo : EIATTR_MIN_STACK_SIZE
	.align		4
.L_16:
        /*0060*/ 	.byte	0x04, 0x12
        /*0062*/ 	.short	(.L_18 - .L_17)
	.align		4
.L_17:
        /*0064*/ 	.word	index@(_Z22get_vacuum_probabilityPA3_A2_fiiPfifS2_ff)
        /*0068*/ 	.word	0x00000040
.L_18:


//--------------------- .nv.compat                --------------------------
	.section	.nv.compat,"",@"SHT_CUDA_COMPAT_INFO"
	.align	4
        /*0000*/ 	.byte	0x02, 0x09, 0x00, 0x00, 0x02, 0x02, 0x01, 0x00, 0x02, 0x05, 0x05, 0x00, 0x03, 0x07, 0x01, 0x01
        /*0010*/ 	.byte	0x02, 0x03, 0x00, 0x00, 0x02, 0x06, 0x01, 0x00, 0x04, 0x0b, 0x08, 0x00, 0x01, 0x00, 0x00, 0x00
        /*0020*/ 	.byte	0x00, 0x00, 0x00, 0x00


//--------------------- .nv.info._Z15propagateLineariifffPA3_A2_fPA3_fPfS4_i --------------------------
	.section	.nv.info._Z15propagateLineariifffPA3_A2_fPA3_fPfS4_i,"",@"SHT_CUDA_INFO"
	.sectionflags	@""
	.align	4


	//----- nvinfo : EIATTR_CUDA_API_VERSION
	.align		4
        /*0000*/ 	.byte	0x04, 0x37
        /*0002*/ 	.short	(.L_20 - .L_19)
.L_19:
        /*0004*/ 	.word	0x00000082


	//----- nvinfo : EIATTR_KPARAM_INFO
	.align		4
.L_20:
        /*0008*/ 	.byte	0x04, 0x17
        /*000a*/ 	.short	(.L_22 - .L_21)
.L_21:
        /*000c*/ 	.word	0x00000000
        /*0010*/ 	.short	0x0009
        /*0012*/ 	.short	0x0038
        /*0014*/ 	.byte	0x00, 0xf0, 0x11, 0x00


	//----- nvinfo : EIATTR_KPARAM_INFO
	.align		4
.L_22:
        /*0018*/ 	.byte	0x04, 0x17
        /*001a*/ 	.short	(.L_24 - .L_23)
.L_23:
        /*001c*/ 	.word	0x00000000
        /*0020*/ 	.short	0x0008
        /*0022*/ 	.short	0x0030
        /*0024*/ 	.byte	0x00, 0xf5, 0x21, 0x00


	//----- nvinfo : EIATTR_KPARAM_INFO
	.align		4
.L_24:
        /*0028*/ 	.byte	0x04, 0x17
        /*002a*/ 	.short	(.L_26 - .L_25)
.L_25:
        /*002c*/ 	.word	0x00000000
        /*0030*/ 	.short	0x0007
        /*0032*/ 	.short	0x0028
        /*0034*/ 	.byte	0x00, 0xf5, 0x21, 0x00


	//----- nvinfo : EIATTR_KPARAM_INFO
	.align		4
.L_26:
        /*0038*/ 	.byte	0x04, 0x17
        /*003a*/ 	.short	(.L_28 - .L_27)
.L_27:
        /*003c*/ 	.word	0x00000000
        /*0040*/ 	.short	0x0006
        /*0042*/ 	.short	0x0020
        /*0044*/ 	.byte	0x00, 0xf5, 0x21, 0x00


	//----- nvinfo : EIATTR_KPARAM_INFO
	.align		4
.L_28:
        /*0048*/ 	.byte	0x04, 0x17
        /*004a*/ 	.short	(.L_30 - .L_29)
.L_29:
        /*004c*/ 	.word	0x00000000
        /*0050*/ 	.short	0x0005
        /*0052*/ 	.short	0x0018
        /*0054*/ 	.byte	0x00, 0xf5, 0x21, 0x00


	//----- nvinfo : EIATTR_KPARAM_INFO
	.align		4
.L_30:
        /*0058*/ 	.byte	0x04, 0x17
        /*005a*/ 	.short	(.L_32 - .L_31)
.L_31:
        /*005c*/ 	.word	0x00000000
        /*0060*/ 	.short	0x0004
        /*0062*/ 	.short	0x0010
        /*0064*/ 	.byte	0x00, 0xf0, 0x11, 0x00


	//----- nvinfo : EIATTR_KPARAM_INFO
	.align		4
.L_32:
        /*0068*/ 	.byte	0x04, 0x17
        /*006a*/ 	.short	(.L_34 - .L_33)
.L_33:
        /*006c*/ 	.word	0x00000000
        /*0070*/ 	.short	0x0003
        /*0072*/ 	.short	0x000c
        /*0074*/ 	.byte	0x00, 0xf0, 0x11, 0x00


	//----- nvinfo : EIATTR_KPARAM_INFO
	.align		4
.L_34:
        /*0078*/ 	.byte	0x04, 0x17
        /*007a*/ 	.short	(.L_36 - .L_35)
.L_35:
        /*007c*/ 	.word	0x00000000
        /*0080*/ 	.short	0x0002
        /*0082*/ 	.short	0x0008
        /*0084*/ 	.byte	0x00, 0xf0, 0x11, 0x00


	//----- nvinfo : EIATTR_KPARAM_INFO
	.align		4
.L_36:
        /*0088*/ 	.byte	0x04, 0x17
        /*008a*/ 	.short	(.L_38 - .L_37)
.L_37:
        /*008c*/ 	.word	0x00000000
        /*0090*/ 	.short	0x0001
        /*0092*/ 	.short	0x0004
        /*0094*/ 	.byte	0x00, 0xf0, 0x11, 0x00


	//----- nvinfo : EIATTR_KPARAM_INFO
	.align		4
.L_38:
        /*0098*/ 	.byte	0x04, 0x17
        /*009a*/ 	.short	(.L_40 - .L_39)
.L_39:
        /*009c*/ 	.word	0x00000000
        /*00a0*/ 	.short	0x0000
        /*00a2*/ 	.short	0x0000
        /*00a4*/ 	.byte	0x00, 0xf0, 0x11, 0x00


	//----- nvinfo : EIATTR_SPARSE_MMA_MASK
	.align		4
.L_40:
        /*00a8*/ 	.byte	0x03, 0x50
        /*00aa*/ 	.short	0x0000


	//----- nvinfo : EIATTR_MAXREG_COUNT
	.align		4
        /*00ac*/ 	.byte	0x03, 0x1b
        /*00ae*/ 	.short	0x00ff


	//----- nvinfo : EIATTR_MERCURY_ISA_VERSION
	.align		4
        /*00b0*/ 	.byte	0x03, 0x5f
        /*00b2*/ 	.short	0x0101


	//----- nvinfo : EIATTR_VRC_CTA_INIT_COUNT
	.align		4
        /*00b4*/ 	.byte	0x02, 0x4a
	.zero		1
	.zero		1


	//----- nvinfo : EIATTR_EXIT_INSTR_OFFSETS
	.align		4
        /*00b8*/ 	.byte	0x04, 0x1c
        /*00ba*/ 	.short	(.L_42 - .L_41)


	//   ....[0]....
.L_41:
        /*00bc*/ 	.word	0x00000090


	//   ....[1]....
        /*00c0*/ 	.word	0x00009fb0


	//----- nvinfo : EIATTR_CRS_STACK_SIZE
	.align		4
.L_42:
        /*00c4*/ 	.byte	0x04, 0x1e
        /*00c6*/ 	.short	(.L_44 - .L_43)
.L_43:
        /*00c8*/ 	.word	0x00000000


	//----- nvinfo : EIATTR_CBANK_PARAM_SIZE
	.align		4
.L_44:
        /*00cc*/ 	.byte	0x03, 0x19
        /*00ce*/ 	.short	0x003c


	//----- nvinfo : EIATTR_PARAM_CBANK
	.align		4
        /*00d0*/ 	.byte	0x04, 0x0a
        /*00d2*/ 	.short	(.L_46 - .L_45)
	.align		4
.L_45:
        /*00d4*/ 	.word	index@(.nv.constant0._Z15propagateLineariifffPA3_A2_fPA3_fPfS4_i)
        /*00d8*/ 	.short	0x0380
        /*00da*/ 	.short	0x003c


	//----- nvinfo : EIATTR_SW_WAR
	.align		4
.L_46:
        /*00dc*/ 	.byte	0x04, 0x36
        /*00de*/ 	.short	(.L_48 - .L_47)
.L_47:
        /*00e0*/ 	.word	0x00000008
.L_48:


//--------------------- .nv.info._Z22get_vacuum_probabilityPA3_A2_fiiPfifS2_ff --------------------------
	.section	.nv.info._Z22get_vacuum_probabilityPA3_A2_fiiPfifS2_ff,"",@"SHT_CUDA_INFO"
	.sectionflags	@""
	.align	4


	//----- nvinfo : EIATTR_CUDA_API_VERSION
	.align		4
        /*0000*/ 	.byte	0x04, 0x37
        /*0002*/ 	.short	(.L_50 - .L_49)
.L_49:
        /*0004*/ 	.word	0x00000082


	//----- nvinfo : EIATTR_KPARAM_INFO
	.align		4
.L_50:
        /*0008*/ 	.byte	0x04, 0x17
        /*000a*/ 	.short	(.L_52 - .L_51)
.L_51:
        /*000c*/ 	.word	0x00000000
        /*0010*/ 	.short	0x0008
        /*0012*/ 	.short	0x002c
        /*0014*/ 	.byte	0x00, 0xf0, 0x11, 0x00


	//----- nvinfo : EIATTR_KPARAM_INFO
	.align		4
.L_52:
        /*0018*/ 	.byte	0x04, 0x17
        /*001a*/ 	.short	(.L_54 - .L_53)
.L_53:
        /*001c*/ 	.word	0x00000000
        /*0020*/ 	.short	0x0007
        /*0022*/ 	.short	0x0028
        /*0024*/ 	.byte	0x00, 0xf0, 0x11, 0x00


	//----- nvinfo : EIATTR_KPARAM_INFO
	.align		4
.L_54:
        /*0028*/ 	.byte	0x04, 0x17
        /*002a*/ 	.short	(.L_56 - .L_55)
.L_55:
        /*002c*/ 	.word	0x00000000
        /*0030*/ 	.short	0x0006
        /*0032*/ 	.short	0x0020
        /*0034*/ 	.byte	0x00, 0xf5, 0x21, 0x00


	//----- nvinfo : EIATTR_KPARAM_INFO
	.align		4
.L_56:
        /*0038*/ 	.byte	0x04, 0x17
        /*003a*/ 	.short	(.L_58 - .L_57)
.L_57:
        /*003c*/ 	.word	0x00000000
        /*0040*/ 	.short	0x0005
        /*0042*/ 	.short	0x001c
        /*0044*/ 	.byte	0x00, 0xf0, 0x11, 0x00


	//----- nvinfo : EIATTR_KPARAM_INFO
	.align		4
.L_58:
        /*0048*/ 	.byte	0x04, 0x17
        /*004a*/ 	.short	(.L_60 - .L_59)
.L_59:
        /*004c*/ 	.word	0x00000000
        /*0050*/ 	.short	0x0004
        /*0052*/ 	.short	0x0018
        /*0054*/ 	.byte	0x00, 0xf0, 0x11, 0x00


	//----- nvinfo : EIATTR_KPARAM_INFO
	.align		4
.L_60:
        /*0058*/ 	.byte	0x04, 0x17
        /*005a*/ 	.short	(.L_62 - .L_61)
.L_61:
        /*005c*/ 	.word	0x00000000
        /*0060*/ 	.short	0x0003
        /*0062*/ 	.short	0x0010
        /*0064*/ 	.byte	0x00, 0xf5, 0x21, 0x00


	//----- nvinfo : EIATTR_KPARAM_INFO
	.align		4
.L_62:
        /*0068*/ 	.byte	0x04, 0x17
        /*006a*/ 	.short	(.L_64 - .L_63)
.L_63:
        /*006c*/ 	.word	0x00000000
        /*0070*/ 	.short	0x0002
        /*0072*/ 	.short	0x000c
        /*0074*/ 	.byte	0x00, 0xf0, 0x11, 0x00


	//----- nvinfo : EIATTR_KPARAM_INFO
	.align		4
.L_64:
        /*0078*/ 	.byte	0x04, 0x17
        /*007a*/ 	.short	(.L_66 - .L_65)
.L_65:
        /*007c*/ 	.word	0x00000000
        /*0080*/ 	.short	0x0001
        /*0082*/ 	.short	0x0008
        /*0084*/ 	.byte	0x00, 0xf0, 0x11, 0x00


	//----- nvinfo : EIATTR_KPARAM_INFO
	.align		4
.L_66:
        /*0088*/ 	.byte	0x04, 0x17
        /*008a*/ 	.short	(.L_68 - .L_67)
.L_67:
        /*008c*/ 	.word	0x00000000
        /*0090*/ 	.short	0x0000
        /*0092*/ 	.short	0x0000
        /*0094*/ 	.byte	0x00, 0xf5, 0x21, 0x00


	//----- nvinfo : EIATTR_SPARSE_MMA_MASK
	.align		4
.L_68:
        /*0098*/ 	.byte	0x03, 0x50
        /*009a*/ 	.short	0x0000


	//----- nvinfo : EIATTR_MAXREG_COUNT
	.align		4
        /*009c*/ 	.byte	0x03, 0x1b
        /*009e*/ 	.short	0x00ff


	//----- nvinfo : EIATTR_MERCURY_ISA_VERSION
	.align		4
        /*00a0*/ 	.byte	0x03, 0x5f
        /*00a2*/ 	.short	0x0101


	//----- nvinfo : EIATTR_VRC_CTA_INIT_COUNT
	.align		4
        /*00a4*/ 	.byte	0x02, 0x4a
	.zero		1
	.zero		1


	//----- nvinfo : EIATTR_EXIT_INSTR_OFFSETS
	.align		4
        /*00a8*/ 	.byte	0x04, 0x1c
        /*00aa*/ 	.short	(.L_70 - .L_69)


	//   ....[0]....
.L_69:
        /*00ac*/ 	.word	0x00001890


	//----- nvinfo : EIATTR_CRS_STACK_SIZE
	.align		4
.L_70:
        /*00b0*/ 	.byte	0x04, 0x1e
        /*00b2*/ 	.short	(.L_72 - .L_71)
.L_71:
        /*00b4*/ 	.word	0x00000000


	//----- nvinfo : EIATTR_CBANK_PARAM_SIZE
	.align		4
.L_72:
        /*00b8*/ 	.byte	0x03, 0x19
        /*00ba*/ 	.short	0x0030


	//----- nvinfo : EIATTR_PARAM_CBANK
	.align		4
        /*00bc*/ 	.byte	0x04, 0x0a
        /*00be*/ 	.short	(.L_74 - .L_73)
	.align		4
.L_73:
        /*00c0*/ 	.word	index@(.nv.constant0._Z22get_vacuum_probabilityPA3_A2_fiiPfifS2_ff)
        /*00c4*/ 	.short	0x0380
        /*00c6*/ 	.short	0x0030


	//----- nvinfo : EIATTR_SW_WAR
	.align		4
.L_74:
        /*00c8*/ 	.byte	0x04, 0x36
        /*00ca*/ 	.short	(.L_76 - .L_75)
.L_75:
        /*00cc*/ 	.word	0x00000008
.L_76:


//--------------------- .nv.callgraph             --------------------------
	.section	.nv.callgraph,"",@"SHT_CUDA_CALLGRAPH"
	.align	4
	.sectionentsize	8
	.align		4
        /*0000*/ 	.word	0x00000000
	.align		4
        /*0004*/ 	.word	0xffffffff
	.align		4
        /*0008*/ 	.word	0x00000000
	.align		4
        /*000c*/ 	.word	0xfffffffe
	.align		4
        /*0010*/ 	.word	0x00000000
	.align		4
        /*0014*/ 	.word	0xfffffffd
	.align		4
        /*0018*/ 	.word	0x00000000
	.align		4
        /*001c*/ 	.word	0xfffffffc


//--------------------- .nv.constant4             --------------------------
	.section	.nv.constant4,"a",@progbits
	.align	8
	.align		8
.nv.constant4:
        /*0000*/ 	.dword	__cudart_i2opi_f


//--------------------- .text._Z15propagateLineariifffPA3_A2_fPA3_fPfS4_i --------------------------
	.section	.text._Z15propagateLineariifffPA3_A2_fPA3_fPfS4_i,"ax",@progbits
	.align	128
        .global         _Z15propagateLineariifffPA3_A2_fPA3_fPfS4_i
        .type           _Z15propagateLineariifffPA3_A2_fPA3_fPfS4_i,@function
        .size           _Z15propagateLineariifffPA3_A2_fPA3_fPfS4_i,(.L_x_178 - _Z15propagateLineariifffPA3_A2_fPA3_fPfS4_i)
        .other          _Z15propagateLineariifffPA3_A2_fPA3_fPfS4_i,@"STO_CUDA_ENTRY STV_DEFAULT"
_Z15propagateLineariifffPA3_A2_fPA3_fPfS4_i:
.text._Z15propagateLineariifffPA3_A2_fPA3_fPfS4_i:
[----:B------:R-:W0:Y:S01]  /*0000*/  LDC R1, c[0x0][0x37c] ;  /* 0x0000df00ff017b82 */ /* 0x000e220000000800 */
[----:B------:R-:W1:Y:S07]  /*0010*/  S2R R0, SR_TID.X ;  /* 0x0000000000007919 */ /* 0x000e6e0000002100 */
[----:B------:R-:W1:Y:S01]  /*0020*/  S2UR UR4, SR_CTAID.X ;  /* 0x00000000000479c3 */ /* 0x000e620000002500 */
[----:B------:R-:W2:Y:S01]  /*0030*/  LDCU UR5, c[0x0][0x3b8] ;  /* 0x00007700ff0577ac */ /* 0x000ea20008000800 */
[----:B0-----:R-:W-:-:S04]  /*0040*/  IADD3 R1, PT, PT, R1, -0x98, RZ ;  /* 0xffffff6801017810 */ /* 0x001fc80007ffe0ff */
[----:B------:R-:W-:Y:S02]  /*0050*/  R2UR UR7, R1 ;  /* 0x00000000010772ca */ /* 0x000fe400000e0000 */
[----:B------:R-:W1:Y:S02]  /*0060*/  LDC R9, c[0x0][0x360] ;  /* 0x0000d800ff097b82 */ /* 0x000e640000000800 */
[----:B-1----:R-:W-:-:S05]  /*0070*/  IMAD R9, R9, UR4, R0 ;  /* 0x0000000409097c24 */ /* 0x002fca000f8e0200 */
[----:B--2---:R-:W-:-:S13]  /*0080*/  ISETP.GE.AND P0, PT, R9, UR5, PT ;  /* 0x0000000509007c0c */ /* 0x004fda000bf06270 */
[----:B------:R-:W-:Y:S05]  /*0090*/  @P0 EXIT ;  /* 0x000000000000094d */ /* 0x000fea0003800000 */
[----:B------:R-:W0:Y:S01]  /*00a0*/  LDC.64 R6, c[0x0][0x398] ;  /* 0x0000e600ff067b82 */ /* 0x000e220000000a00 */
[----:B------:R-:W0:Y:S01]  /*00b0*/  LDCU.64 UR10, c[0x0][0x358] ;  /* 0x00006b00ff0a77ac */ /* 0x000e220008000a00 */
[----:B------:R-:W1:Y:S06]  /*00c0*/  LDCU UR5, c[0x0][0x380] ;  /* 0x00007000ff0577ac */ /* 0x000e6c0008000800 */
[----:B------:R-:W2:Y:S01]  /*00d0*/  LDC.64 R2, c[0x0][0x3a8] ;  /* 0x0000ea00ff027b82 */ /* 0x000ea20000000a00 */
[----:B------:R-:W3:Y:S01]  /*00e0*/  LDCU UR4, c[0x0][0x38c] ;  /* 0x00007180ff0477ac */ /* 0x000ee20008000800 */
[----:B------:R-:W4:Y:S06]  /*00f0*/  LDCU.64 UR8, c[0x0][0x398] ;  /* 0x00007300ff0877ac */ /* 0x000f2c0008000a00 */
[----:B------:R-:W5:Y:S01]  /*0100*/  LDC.64 R4, c[0x0][0x3a0] ;  /* 0x0000e800ff047b82 */ /* 0x000f620000000a00 */
[----:B0-----:R-:W4:Y:S07]  /*0110*/  LDG.E R13, desc[UR10][R6.64+0x10] ;  /* 0x0000100a060d7981 */ /* 0x001f2e000c1e1900 */
[----:B------:R-:W3:Y:S01]  /*0120*/  LDC R45, c[0x0][0x390] ;  /* 0x0000e400ff2d7b82 */ /* 0x000ee20000000800 */
[----:B------:R-:W4:Y:S04]  /*0130*/  LDG.E R0, desc[UR10][R6.64+0x8] ;  /* 0x0000080a06007981 */ /* 0x000f28000c1e1900 */
[----:B------:R-:W4:Y:S04]  /*0140*/  LDG.E R10, desc[UR10][R6.64+0x14] ;  /* 0x0000140a060a7981 */ /* 0x000f28000c1e1900 */
[----:B------:R-:W4:Y:S01]  /*0150*/  LDG.E R8, desc[UR10][R6.64+0xc] ;  /* 0x00000c0a06087981 */ /* 0x000f22000c1e1900 */
[----:B--2---:R-:W-:-:S03]  /*0160*/  IMAD.WIDE R2, R9, 0x4, R2 ;  /* 0x0000000409027825 */ /* 0x004fc600078e0202 */
[----:B-----5:R-:W2:Y:S04]  /*0170*/  LDG.E R17, desc[UR10][R4.64+0x8] ;  /* 0x0000080a04117981 */ /* 0x020ea8000c1e1900 */
[----:B------:R-:W5:Y:S04]  /*0180*/  LDG.E R57, desc[UR10][R2.64] ;  /* 0x0000000a02397981 */ /* 0x000f68000c1e1900 */
[----:B------:R-:W2:Y:S04]  /*0190*/  LDG.E R14, desc[UR10][R4.64+0x4] ;  /* 0x0000040a040e7981 */ /* 0x000ea8000c1e1900 */
[----:B------:R-:W2:Y:S04]  /*01a0*/  LDG.E R12, desc[UR10][R6.64+0x4] ;  /* 0x0000040a060c7981 */ /* 0x000ea8000c1e1900 */
[----:B------:R0:W2:Y:S01]  /*01b0*/  LDG.E R11, desc[UR10][R6.64] ;  /* 0x0000000a060b7981 */ /* 0x0000a2000c1e1900 */
[----:B-1----:R-:W-:Y:S01]  /*01c0*/  ISETP.LE.AND P0, PT, RZ, UR5, PT ;  /* 0x00000005ff007c0c */ /* 0x002fe2000bf03270 */
[----:B---3--:R-:W-:Y:S01]  /*01d0*/  FMUL R45, R45, UR4 ;  /* 0x000000042d2d7c20 */ /* 0x008fe20008400000 */
[----:B----4-:R-:W-:Y:S01]  /*01e0*/  UIADD3 UR6, UP0, UPT, UR8, 0xc, URZ ;  /* 0x0000000c08067890 */ /* 0x010fe2000ff1e0ff */
[----:B------:R-:W-:Y:S03]  /*01f0*/  BSSY.RECONVERGENT B0, `(.L_x_0) ;  /* 0x000003e000007945 */ /* 0x000fe60003800200 */
[----:B------:R-:W-:Y:S01]  /*0200*/  UIADD3.X UR9, UPT, UPT, URZ, UR9, URZ, UP0, !UPT ;  /* 0x00000009ff097290 */ /* 0x000fe200087fe4ff */
[----:B------:R-:W-:-:S02]  /*0210*/  R2UR UR12, R13 ;  /* 0x000000000d0c72ca */ /* 0x000fc400000e0000 */
[----:B------:R-:W-:Y:S02]  /*0220*/  R2UR UR13, R0 ;  /* 0x00000000000d72ca */ /* 0x000fe400000e0000 */
[----:B------:R-:W-:Y:S02]  /*0230*/  R2UR UR14, R10 ;  /* 0x000000000a0e72ca */ /* 0x000fe400000e0000 */
[----:B------:R-:W-:Y:S01]  /*0240*/  R2UR UR15, R8 ;  /* 0x00000000080f72ca */ /* 0x000fe200000e0000 */
[----:B------:R-:W-:-:S06]  /*0250*/  HFMA2 R0, -RZ, RZ, 0.640625, 4.76837158203125e-07 ;  /* 0x39200008ff007431 */ /* 0x000fcc00000001ff */
[----:B------:R-:W-:Y:S02]  /*0260*/  MOV R8, UR12 ;  /* 0x0000000c00087c02 */ /* 0x000fe40008000f00 */
[----:B------:R-:W-:-:S03]  /*0270*/  MOV R10, UR13 ;  /* 0x0000000d000a7c02 */ /* 0x000fc60008000f00 */
[----:B------:R-:W-:Y:S01]  /*0280*/  FMUL R8, R8, UR12 ;  /* 0x0000000c08087c20 */ /* 0x000fe20008400000 */
[----:B0-----:R-:W-:Y:S01]  /*0290*/  MOV R7, UR14 ;  /* 0x0000000e00077c02 */ /* 0x001fe20008000f00 */
[----:B------:R-:W-:Y:S02]  /*02a0*/  FMUL R10, R10, UR13 ;  /* 0x0000000d0a0a7c20 */ /* 0x000fe40008400000 */
[----:B------:R-:W-:Y:S01]  /*02b0*/  FADD R4, -R8, 1 ;  /* 0x3f80000008047421 */ /* 0x000fe20000000100 */
[----:B------:R-:W-:Y:S01]  /*02c0*/  MOV R9, UR15 ;  /* 0x0000000f00097c02 */ /* 0x000fe20008000f00 */
[----:B------:R-:W-:Y:S01]  /*02d0*/  FMUL R7, R7, UR14 ;  /* 0x0000000e07077c20 */ /* 0x000fe20008400000 */
[----:B------:R-:W-:Y:S01]  /*02e0*/  FSEL R0, R0, -0.00015258800704032182693, !P0 ;  /* 0xb920000800007808 */ /* 0x000fe20004000000 */
[----:B------:R-:W-:Y:S02]  /*02f0*/  FADD R2, -R10, 1 ;  /* 0x3f8000000a027421 */ /* 0x000fe40000000100 */
[----:B------:R-:W-:Y:S01]  /*0300*/  FMUL R9, R9, UR15 ;  /* 0x0000000f09097c20 */ /* 0x000fe20008400000 */
[----:B------:R-:W-:Y:S01]  /*0310*/  FADD R4, R4, -R7 ;  /* 0x8000000704047221 */ /* 0x000fe20000000000 */
[----:B-----5:R-:W-:-:S02]  /*0320*/  FMUL R0, R57, R0 ;  /* 0x0000000039007220 */ /* 0x020fc40000400000 */
[----:B------:R-:W-:Y:S01]  /*0330*/  FADD R3, R2, -R9 ;  /* 0x8000000902037221 */ /* 0x000fe20000000000 */
[----:B--2---:R-:W-:Y:S01]  /*0340*/  FMUL R5, R17, R4 ;  /* 0x0000000411057220 */ /* 0x004fe20000400000 */
[----:B------:R-:W-:Y:S01]  /*0350*/  FMUL R45, R45, R0 ;  /* 0x000000002d2d7220 */ /* 0x000fe20000400000 */
[C---:B------:R-:W-:Y:S02]  /*0360*/  FMUL R2, R14.reuse, R17 ;  /* 0x000000110e027220 */ /* 0x040fe40000400000 */
[----:B------:R-:W-:Y:S01]  /*0370*/  FFMA R3, R14, R3, R5 ;  /* 0x000000030e037223 */ /* 0x000fe20000000005 */
[----:B------:R-:W-:-:S03]  /*0380*/  FADD R0, R45, R14 ;  /* 0x0000000e2d007221 */ /* 0x000fc60000000000 */
[----:B------:R-:W-:Y:S01]  /*0390*/  FFMA R2, R45, R3, R2 ;  /* 0x000000032d027223 */ /* 0x000fe20000000002 */
[----:B------:R-:W-:-:S03]  /*03a0*/  FADD R19, R0, R17 ;  /* 0x0000001100137221 */ /* 0x000fc60000000000 */
[----:B------:R-:W-:Y:S01]  /*03b0*/  FMUL R0, R2, 3 ;  /* 0x4040000002007820 */ /* 0x000fe20000400000 */
[----:B------:R-:W-:-:S03]  /*03c0*/  R2UR UR16, R12 ;  /* 0x000000000c1072ca */ /* 0x000fc600000e0000 */
[----:B------:R-:W-:Y:S01]  /*03d0*/  FFMA R0, R19, R19, -R0 ;  /* 0x0000001313007223 */ /* 0x000fe20000000800 */
[----:B------:R-:W-:-:S04]  /*03e0*/  R2UR UR17, R11 ;  /* 0x000000000b1172ca */ /* 0x000fc800000e0000 */
[----:B------:R-:W-:-:S04]  /*03f0*/  FSETP.GEU.AND P0, PT, R0, RZ, PT ;  /* 0x000000ff0000720b */ /* 0x000fc80003f0e000 */
[----:B------:R-:W-:Y:S02]  /*0400*/  FSEL R20, R0, RZ, P0 ;  /* 0x000000ff00147208 */ /* 0x000fe40000000000 */
[----:B------:R-:W-:-:S03]  /*0410*/  MOV R3, UR16 ;  /* 0x0000001000037c02 */ /* 0x000fc60008000f00 */
[C---:B------:R-:W-:Y:S01]  /*0420*/  FMUL R11, R20.reuse, R20 ;  /* 0x00000014140b7220 */ /* 0x040fe20000400000 */
[----:B------:R-:W-:Y:S01]  /*0430*/  MOV R4, UR17 ;  /* 0x0000001100047c02 */ /* 0x000fe20008000f00 */
[----:B------:R-:W-:Y:S01]  /*0440*/  FMUL R3, R3, UR16 ;  /* 0x0000001003037c20 */ /* 0x000fe20008400000 */
[----:B------:R-:W-:Y:S01]  /*0450*/  FMUL R5, R19, 9 ;  /* 0x4110000013057820 */ /* 0x000fe20000400000 */
[----:B------:R-:W-:Y:S02]  /*0460*/  FMUL R11, R20, R11 ;  /* 0x0000000b140b7220 */ /* 0x000fe40000400000 */
[----:B------:R-:W-:Y:S01]  /*0470*/  FFMA R3, R4, UR17, R3 ;  /* 0x0000001104037c23 */ /* 0x000fe20008000003 */
[----:B------:R-:W-:Y:S02]  /*0480*/  FMUL R4, R2, R5 ;  /* 0x0000000502047220 */ /* 0x000fe40000400000 */
[----:B------:R-:W-:Y:S01]  /*0490*/  IADD3 R5, PT, PT, R11, -0xd000000, RZ ;  /* 0xf30000000b057810 */ /* 0x000fe20007ffe0ff */
[----:B------:R-:W-:-:S03]  /*04a0*/  FMUL R0, R45, R14 ;  /* 0x0000000e2d007220 */ /* 0x000fc60000400000 */
[----:B------:R-:W-:Y:S01]  /*04b0*/  ISETP.GT.U32.AND P0, PT, R5, 0x727fffff, PT ;  /* 0x727fffff0500780c */ /* 0x000fe20003f04070 */
[----:B------:R-:W-:Y:S01]  /*04c0*/  FADD R2, R19, R19 ;  /* 0x0000001313027221 */ /* 0x000fe20000000000 */
[----:B------:R0:W1:Y:S01]  /*04d0*/  MUFU.RSQ R6, R11 ;  /* 0x0000000b00067308 */ /* 0x0000620000001400 */
[----:B------:R-:W-:Y:S02]  /*04e0*/  FMUL R0, R17, R0 ;  /* 0x0000000011007220 */ /* 0x000fe40000400000 */
[C---:B------:R-:W-:Y:S02]  /*04f0*/  FMUL R2, R19.reuse, R2 ;  /* 0x0000000213027220 */ /* 0x040fe40000400000 */
[----:B------:R-:W-:Y:S02]  /*0500*/  FMUL R0, R0, R3 ;  /* 0x0000000300007220 */ /* 0x000fe40000400000 */
[----:B------:R-:W-:-:S04]  /*0510*/  FFMA R3, R19, R2, -R4 ;  /* 0x0000000213037223 */ /* 0x000fc80000000804 */
[----:B------:R-:W-:Y:S01]  /*0520*/  FFMA R0, R0, 27, R3 ;  /* 0x41d8000000007823 */ /* 0x000fe20000000003 */
[----:B0-----:R-:W-:Y:S06]  /*0530*/  @!P0 BRA `(.L_x_1) ;  /* 0x0000000000148947 */ /* 0x001fec0003800000 */
[----:B------:R-:W-:Y:S02]  /*0540*/  MOV R2, R11 ;  /* 0x0000000b00027202 */ /* 0x000fe40000000f00 */
[----:B------:R-:W-:-:S07]  /*0550*/  MOV R22, 0x570 ;  /* 0x0000057000167802 */ /* 0x000fce0000000f00 */
[----:B-1----:R-:W-:Y:S05]  /*0560*/  CALL.REL.NOINC `($__internal_0_$__cuda_sm20_sqrt_rn_f32_slowpath) ;  /* 0x0000009800947944 */ /* 0x002fea0003c00000 */
[----:B------:R-:W-:Y:S01]  /*0570*/  MOV R2, R24 ;  /* 0x0000001800027202 */ /* 0x000fe20000000f00 */
[----:B------:R-:W-:Y:S06]  /*0580*/  BRA `(.L_x_2) ;  /* 0x0000000000107947 */ /* 0x000fec0003800000 */
.L_x_1:
[----:B-1----:R-:W-:Y:S01]  /*0590*/  FMUL.FTZ R2, R11, R6 ;  /* 0x000000060b027220 */ /* 0x002fe20000410000 */
[----:B------:R-:W-:-:S03]  /*05a0*/  FMUL.FTZ R6, R6, 0.5 ;  /* 0x3f00000006067820 */ /* 0x000fc60000410000 */
[----:B------:R-:W-:-:S04]  /*05b0*/  FFMA R11, -R2, R2, R11 ;  /* 0x00000002020b7223 */ /* 0x000fc8000000010b */
[----:B------:R-:W-:-:S07]  /*05c0*/  FFMA R2, R11, R6, R2 ;  /* 0x000000060b027223 */ /* 0x000fce0000000002 */
.L_x_2:
[----:B------:R-:W-:Y:S05]  /*05d0*/  BSYNC.RECONVERGENT B0 ;  /* 0x0000000000007941 */ /* 0x000fea0003800200 */
.L_x_0:
[----:B------:R-:W-:Y:S01]  /*05e0*/  FADD R5, R2, R2 ;  /* 0x0000000202057221 */ /* 0x000fe20000000000 */
[----:B------:R-:W-:Y:S03]  /*05f0*/  BSSY.RECONVERGENT B2, `(.L_x_3) ;  /* 0x000000d000027945 */ /* 0x000fe60003800200 */
[----:B------:R-:W0:Y:S08]  /*0600*/  MUFU.RCP R2, R5 ;  /* 0x0000000500027308 */ /* 0x000e300000001000 */
[----:B------:R-:W1:Y:S01]  /*0610*/  FCHK P0, R0, R5 ;  /* 0x0000000500007302 */ /* 0x000e620000000000 */
[----:B0-----:R-:W-:-:S04]  /*0620*/  FFMA R3, -R5, R2, 1 ;  /* 0x3f80000005037423 */ /* 0x001fc80000000102 */
[----:B------:R-:W-:-:S04]  /*0630*/  FFMA R3, R2, R3, R2 ;  /* 0x0000000302037223 */ /* 0x000fc80000000002 */
[----:B------:R-:W-:-:S04]  /*0640*/  FFMA R12, R0, R3, RZ ;  /* 0x00000003000c7223 */ /* 0x000fc800000000ff */
[----:B------:R-:W-:-:S04]  /*0650*/  FFMA R2, -R5, R12, R0 ;  /* 0x0000000c05027223 */ /* 0x000fc80000000100 */
[----:B------:R-:W-:Y:S01]  /*0660*/  FFMA R12, R3, R2, R12 ;  /* 0x00000002030c7223 */ /* 0x000fe2000000000c */
[----:B-1----:R-:W-:Y:S06]  /*0670*/  @!P0 BRA `(.L_x_4) ;  /* 0x0000000000108947 */ /* 0x002fec0003800000 */
[----:B------:R-:W-:Y:S02]  /*0680*/  MOV R3, R5 ;  /* 0x0000000500037202 */ /* 0x000fe40000000f00 */
[----:B------:R-:W-:-:S07]  /*0690*/  MOV R59, 0x6b0 ;  /* 0x000006b0003b7802 */ /* 0x000fce0000000f00 */
[----:B------:R-:W-:Y:S05]  /*06a0*/  CALL.REL.NOINC `($__internal_1_$__cuda_sm3x_div_rn_noftz_f32_slowpath) ;  /* 0x0000009800a07944 */ /* 0x000fea0003c00000 */
[----:B------:R-:W-:-:S07]  /*06b0*/  MOV R12, R0 ;  /* 0x00000000000c7202 */ /* 0x000fce0000000f00 */
.L_x_4:
[----:B------:R-:W-:Y:S05]  /*06c0*/  BSYNC.RECONVERGENT B2 ;  /* 0x0000000000027941 */ /* 0x000fea0003800200 */
.L_x_3:
[----:B------:R-:W0:Y:S01]  /*06d0*/  MUFU.RCP R3, |R12| ;  /* 0x4000000c00037308 */ /* 0x000e220000001000 */
[C---:B------:R-:W-:Y:S01]  /*06e0*/  FMUL R11, R14.reuse, R17 ;  /* 0x000000110e0b7220 */ /* 0x040fe20000400000 */
[----:B------:R-:W-:Y:S01]  /*06f0*/  FADD R17, R14, R17 ;  /* 0x000000110e117221 */ /* 0x000fe20000000000 */
[----:B------:R-:W-:Y:S01]  /*0700*/  BSSY.RECONVERGENT B2, `(.L_x_5) ;  /* 0x000000f000027945 */ /* 0x000fe20003800200 */
[----:B------:R-:W-:Y:S01]  /*0710*/  FSETP.GT.AND P2, PT, |R12|, 1, PT ;  /* 0x3f8000000c00780b */ /* 0x000fe20003f44200 */
[----:B------:R-:W-:-:S03]  /*0720*/  FMUL R14, R11, 3 ;  /* 0x404000000b0e7820 */ /* 0x000fc60000400000 */
[----:B------:R-:W1:Y:S01]  /*0730*/  FCHK P0, R12, |R12| ;  /* 0x4000000c0c007302 */ /* 0x000e620000000000 */
[----:B------:R-:W-:Y:S01]  /*0740*/  FFMA R14, R17, R17, -R14 ;  /* 0x00000011110e7223 */ /* 0x000fe2000000080e */
[----:B0-----:R-:W-:-:S04]  /*0750*/  FFMA R0, R3, -|R12|, 1 ;  /* 0x3f80000003007423 */ /* 0x001fc80000000c0c */
[----:B------:R-:W-:-:S04]  /*0760*/  FFMA R3, R3, R0, R3 ;  /* 0x0000000003037223 */ /* 0x000fc80000000003 */
[----:B------:R-:W-:-:S04]  /*0770*/  FFMA R0, R3, R12, RZ ;  /* 0x0000000c03007223 */ /* 0x000fc800000000ff */
[----:B------:R-:W-:-:S04]  /*0780*/  FFMA R2, R0, -|R12|, R12 ;  /* 0xc000000c00027223 */ /* 0x000fc8000000000c */
[----:B------:R-:W-:Y:S01]  /*0790*/  FFMA R0, R3, R2, R0 ;  /* 0x0000000203007223 */ /* 0x000fe20000000000 */
[----:B-1----:R-:W-:Y:S06]  /*07a0*/  @!P0 BRA `(.L_x_6) ;  /* 0x0000000000108947 */ /* 0x002fec0003800000 */
[----:B------:R-:W-:Y:S01]  /*07b0*/  MOV R0, R12 ;  /* 0x0000000c00007202 */ /* 0x000fe20000000f00 */
[----:B------:R-:W-:Y:S01]  /*07c0*/  FADD R3, |R12|, -RZ ;  /* 0x800000ff0c037221 */ /* 0x000fe20000000200 */
[----:B------:R-:W-:-:S07]  /*07d0*/  MOV R59, 0x7f0 ;  /* 0x000007f0003b7802 */ /* 0x000fce0000000f00 */
[----:B------:R-:W-:Y:S05]  /*07e0*/  CALL.REL.NOINC `($__internal_1_$__cuda_sm3x_div_rn_noftz_f32_slowpath) ;  /* 0x0000009800507944 */ /* 0x000fea0003c00000 */
.L_x_6:
[----:B------:R-:W-:Y:S05]  /*07f0*/  BSYNC.RECONVERGENT B2 ;  /* 0x0000000000027941 */ /* 0x000fea0003800200 */
.L_x_5:
[----:B------:R-:W-:Y:S01]  /*0800*/  FMUL R3, R14, R14 ;  /* 0x0000000e0e037220 */ /* 0x000fe20000400000 */
[C---:B------:R-:W-:Y:S01]  /*0810*/  FMUL R4, R17.reuse, 9 ;  /* 0x4110000011047820 */ /* 0x040fe20000400000 */
[----:B------:R-:W-:Y:S01]  /*0820*/  FADD R2, R17, R17 ;  /* 0x0000001111027221 */ /* 0x000fe20000000000 */
[----:B------:R-:W-:Y:S01]  /*0830*/  FSEL R12, R0, R12, P2 ;  /* 0x0000000c000c7208 */ /* 0x000fe20001000000 */
[----:B------:R-:W-:Y:S01]  /*0840*/  FMUL R3, R3, R14 ;  /* 0x0000000e03037220 */ /* 0x000fe20000400000 */
[----:B------:R-:W-:Y:S01]  /*0850*/  FMUL R4, R11, R4 ;  /* 0x000000040b047220 */ /* 0x000fe20000400000 */
[----:B------:R-:W-:Y:S02]  /*0860*/  FMUL R2, R17, R2 ;  /* 0x0000000211027220 */ /* 0x000fe40000400000 */
[----:B------:R0:W1:Y:S01]  /*0870*/  MUFU.RSQ R6, R3 ;  /* 0x0000000300067308 */ /* 0x0000620000001400 */
[----:B------:R-:W-:Y:S01]  /*0880*/  IADD3 R5, PT, PT, R3, -0xd000000, RZ ;  /* 0xf300000003057810 */ /* 0x000fe20007ffe0ff */
[----:B------:R-:W-:-:S03]  /*0890*/  FFMA R2, R17, R2, -R4 ;  /* 0x0000000211027223 */ /* 0x000fc60000000804 */
[----:B------:R-:W-:Y:S01]  /*08a0*/  ISETP.GT.U32.AND P0, PT, R5, 0x727fffff, PT ;  /* 0x727fffff0500780c */ /* 0x000fe20003f04070 */
[----:B------:R-:W-:-:S12]  /*08b0*/  FADD R0, RZ, R2 ;  /* 0x00000002ff007221 */ /* 0x000fd80000000000 */
[----:B01----:R-:W-:Y:S05]  /*08c0*/  @!P0 BRA `(.L_x_7) ;  /* 0x00000000001c8947 */ /* 0x003fea0003800000 */
[----:B------:R-:W-:Y:S01]  /*08d0*/  BSSY.RECONVERGENT B0, `(.L_x_8) ;  /* 0x0000004000007945 */ /* 0x000fe20003800200 */
[----:B------:R-:W-:Y:S02]  /*08e0*/  MOV R2, R3 ;  /* 0x0000000300027202 */ /* 0x000fe40000000f00 */
[----:B------:R-:W-:-:S07]  /*08f0*/  MOV R22, 0x910 ;  /* 0x0000091000167802 */ /* 0x000fce0000000f00 */
[----:B------:R-:W-:Y:S05]  /*0900*/  CALL.REL.NOINC `($__internal_0_$__cuda_sm20_sqrt_rn_f32_slowpath) ;  /* 0x0000009400ac7944 */ /* 0x000fea0003c00000 */
[----:B------:R-:W-:Y:S05]  /*0910*/  BSYNC.RECONVERGENT B0 ;  /* 0x0000000000007941 */ /* 0x000fea0003800200 */
.L_x_8:
[----:B------:R-:W-:Y:S01]  /*0920*/  MOV R2, R24 ;  /* 0x0000001800027202 */ /* 0x000fe20000000f00 */
[----:B------:R-:W-:Y:S06]  /*0930*/  BRA `(.L_x_9) ;  /* 0x0000000000107947 */ /* 0x000fec0003800000 */
.L_x_7:
[----:B------:R-:W-:Y:S01]  /*0940*/  FMUL.FTZ R2, R3, R6 ;  /* 0x0000000603027220 */ /* 0x000fe20000410000 */
[----:B------:R-:W-:-:S03]  /*0950*/  FMUL.FTZ R6, R6, 0.5 ;  /* 0x3f00000006067820 */ /* 0x000fc60000410000 */
[----:B------:R-:W-:-:S04]  /*0960*/  FFMA R3, -R2, R2, R3 ;  /* 0x0000000202037223 */ /* 0x000fc80000000103 */
[----:B------:R-:W-:-:S07]  /*0970*/  FFMA R2, R3, R6, R2 ;  /* 0x0000000603027223 */ /* 0x000fce0000000002 */
.L_x_9:
        /* <DEDUP_REMOVED lines=14> */
.L_x_11:
[----:B------:R-:W-:Y:S05]  /*0a60*/  BSYNC.RECONVERGENT B2 ;  /* 0x0000000000027941 */ /* 0x000fea0003800200 */
.L_x_10:
[----:B------:R-:W0:Y:S01]  /*0a70*/  MUFU.RCP R0, |R11| ;  /* 0x4000000b00007308 */ /* 0x000e220000001000 */
[----:B------:R-:W-:Y:S01]  /*0a80*/  BSSY.RECONVERGENT B2, `(.L_x_12) ;  /* 0x000000e000027945 */ /* 0x000fe20003800200 */
[----:B------:R-:W-:-:S06]  /*0a90*/  FSETP.GT.AND P2, PT, |R11|, 1, PT ;  /* 0x3f8000000b00780b */ /* 0x000fcc0003f44200 */
[----:B------:R-:W1:Y:S01]  /*0aa0*/  FCHK P0, R11, |R11| ;  /* 0x4000000b0b007302 */ /* 0x000e620000000000 */
        /* <DEDUP_REMOVED lines=10> */
[----:B------:R-:W-:-:S07]  /*0b50*/  MOV R2, R0 ;  /* 0x0000000000027202 */ /* 0x000fce0000000f00 */
.L_x_13:
[----:B------:R-:W-:Y:S05]  /*0b60*/  BSYNC.RECONVERGENT B2 ;  /* 0x0000000000027941 */ /* 0x000fea0003800200 */
.L_x_12:
[----:B------:R-:W-:Y:S01]  /*0b70*/  HFMA2 R3, -RZ, RZ, 1.75, 0 ;  /* 0x3f000000ff037431 */ /* 0x000fe200000001ff */
[C---:B------:R-:W-:Y:S01]  /*0b80*/  FSETP.NEU.AND P1, PT, |R12|.reuse, 1, PT ;  /* 0x3f8000000c00780b */ /* 0x040fe20003f2d200 */
[----:B------:R-:W-:Y:S01]  /*0b90*/  BSSY.RECONVERGENT B2, `(.L_x_14) ;  /* 0x0000027000027945 */ /* 0x000fe20003800200 */
[----:B------:R-:W-:Y:S02]  /*0ba0*/  FSETP.GT.AND P0, PT, |R12|, 0.56000000238418579102, PT ;  /* 0x3f0f5c290c00780b */ /* 0x000fe40003f04200 */
[----:B------:R-:W-:Y:S02]  /*0bb0*/  MOV R5, 0x3d10ecef ;  /* 0x3d10ecef00057802 */ /* 0x000fe40000000f00 */
[----:B------:R-:W-:Y:S02]  /*0bc0*/  MOV R6, 0x3eaaaaab ;  /* 0x3eaaaaab00067802 */ /* 0x000fe40000000f00 */
[----:B------:R-:W-:Y:S01]  /*0bd0*/  FSEL R11, R2, R11, P2 ;  /* 0x0000000b020b7208 */ /* 0x000fe20001000000 */
[----:B------:R-:W-:-:S04]  /*0be0*/  FFMA R0, |R12|, -R3, 0.5 ;  /* 0x3f0000000c007423 */ /* 0x000fc80000000a03 */
[----:B------:R-:W0:Y:S02]  /*0bf0*/  MUFU.RSQ R3, R0 ;  /* 0x0000000000037308 */ /* 0x000e240000001400 */
[----:B0-----:R-:W-:Y:S01]  /*0c00*/  FMUL R4, R0, R3 ;  /* 0x0000000300047220 */ /* 0x001fe20000400000 */
[----:B------:R-:W-:-:S04]  /*0c10*/  FMUL R3, R3, -0.5 ;  /* 0xbf00000003037820 */ /* 0x000fc80000400000 */
[----:B------:R-:W-:-:S04]  /*0c20*/  FFMA R3, R4, R3, 0.5 ;  /* 0x3f00000004037423 */ /* 0x000fc80000000003 */
[----:B------:R-:W-:Y:S01]  /*0c30*/  FFMA R3, R4, R3, R4 ;  /* 0x0000000304037223 */ /* 0x000fe20000000004 */
[----:B------:R-:W-:-:S04]  /*0c40*/  HFMA2 R4, -RZ, RZ, 1.9599609375, 20144 ;  /* 0x3fd774ebff047431 */ /* 0x000fc800000001ff */
[----:B------:R-:W-:Y:S02]  /*0c50*/  FSEL R3, R3, RZ, P1 ;  /* 0x000000ff03037208 */ /* 0x000fe40000800000 */
[----:B------:R-:W-:Y:S02]  /*0c60*/  FSETP.GT.AND P1, PT, R12, 0.56000000238418579102, PT ;  /* 0x3f0f5c290c00780b */ /* 0x000fe40003f24000 */
[----:B------:R-:W-:-:S04]  /*0c70*/  FSEL R3, R3, |R12|, P0 ;  /* 0x4000000c03037208 */ /* 0x000fc80000000000 */
[----:B------:R-:W-:-:S05]  /*0c80*/  LOP3.LUT R3, R3, 0x80000000, R12, 0xb8, !PT ;  /* 0x8000000003037812 */ /* 0x000fca00078eb80c */
[----:B------:R-:W-:-:S04]  /*0c90*/  FMUL R0, R3, R3 ;  /* 0x0000000303007220 */ /* 0x000fc80000400000 */
[----:B------:R-:W-:-:S04]  /*0ca0*/  FFMA R5, R0, R5, 0.016980519518256187439 ;  /* 0x3c8b1abb00057423 */ /* 0x000fc80000000005 */
[----:B------:R-:W-:-:S04]  /*0cb0*/  FFMA R5, R0, R5, 0.030762933194637298584 ;  /* 0x3cfc028c00057423 */ /* 0x000fc80000000005 */
[----:B------:R-:W-:-:S04]  /*0cc0*/  FFMA R5, R0, R5, 0.044709417968988418579 ;  /* 0x3d37213900057423 */ /* 0x000fc80000000005 */
[----:B------:R-:W-:-:S04]  /*0cd0*/  FFMA R5, R0, R5, 0.074989043176174163818 ;  /* 0x3d9993db00057423 */ /* 0x000fc80000000005 */
[----:B------:R-:W-:-:S04]  /*0ce0*/  FFMA R5, R0, R5, 0.16666707396507263184 ;  /* 0x3e2aaac600057423 */ /* 0x000fc80000000005 */
[----:B------:R-:W-:Y:S01]  /*0cf0*/  FMUL R0, R0, R5 ;  /* 0x0000000500007220 */ /* 0x000fe20000400000 */
[----:B------:R-:W-:-:S03]  /*0d00*/  HFMA2 R5, -RZ, RZ, 2.125, 0 ;  /* 0x40400000ff057431 */ /* 0x000fc600000001ff */
[----:B------:R-:W-:-:S05]  /*0d10*/  FFMA R0, R3, R0, R3 ;  /* 0x0000000003007223 */ /* 0x000fca0000000003 */
[----:B------:R-:W-:-:S05]  /*0d20*/  FSEL R3, R0, -R0, P0 ;  /* 0x8000000000037208 */ /* 0x000fca0000000000 */
[----:B------:R-:W-:Y:S01]  /*0d30*/  @!P1 FFMA R0, R4, 0.93318945169448852539, R3 ;  /* 0x3f6ee58104009823 */ /* 0x000fe20000000003 */
[----:B------:R-:W-:-:S03]  /*0d40*/  FFMA R3, R6, -R5, 1 ;  /* 0x3f80000006037423 */ /* 0x000fc60000000805 */
[----:B------:R-:W-:Y:S01]  /*0d50*/  @P0 FADD R0, R0, R0 ;  /* 0x0000000000000221 */ /* 0x000fe20000000000 */
[----:B------:R-:W-:-:S03]  /*0d60*/  FFMA R3, R3, R6, 0.3333333432674407959 ;  /* 0x3eaaaaab03037423 */ /* 0x000fc60000000006 */
[----:B------:R-:W0:Y:S01]  /*0d70*/  FCHK P0, R0, 3 ;  /* 0x4040000000007902 */ /* 0x000e220000000000 */
[----:B------:R-:W-:-:S04]  /*0d80*/  FFMA R18, R0, R3, RZ ;  /* 0x0000000300127223 */ /* 0x000fc800000000ff */
[----:B------:R-:W-:-:S04]  /*0d90*/  FFMA R4, R18, -3, R0 ;  /* 0xc040000012047823 */ /* 0x000fc80000000000 */
[----:B------:R-:W-:Y:S01]  /*0da0*/  FFMA R18, R3, R4, R18 ;  /* 0x0000000403127223 */ /* 0x000fe20000000012 */
[----:B0-----:R-:W-:Y:S06]  /*0db0*/  @!P0 BRA `(.L_x_15) ;  /* 0x0000000000108947 */ /* 0x001fec0003800000 */
[----:B------:R-:W-:Y:S02]  /*0dc0*/  MOV R3, 0x40400000 ;  /* 0x4040000000037802 */ /* 0x000fe40000000f00 */
[----:B------:R-:W-:-:S07]  /*0dd0*/  MOV R59, 0xdf0 ;  /* 0x00000df0003b7802 */ /* 0x000fce0000000f00 */
[----:B------:R-:W-:Y:S05]  /*0de0*/  CALL.REL.NOINC `($__internal_1_$__cuda_sm3x_div_rn_noftz_f32_slowpath) ;  /* 0x0000009000d07944 */ /* 0x000fea0003c00000 */
[----:B------:R-:W-:-:S07]  /*0df0*/  MOV R18, R0 ;  /* 0x0000000000127202 */ /* 0x000fce0000000f00 */
.L_x_15:
[----:B------:R-:W-:Y:S05]  /*0e00*/  BSYNC.RECONVERGENT B2 ;  /* 0x0000000000027941 */ /* 0x000fea0003800200 */
.L_x_14:
[----:B------:R-:W-:Y:S01]  /*0e10*/  HFMA2 R0, -RZ, RZ, 1.75, 0 ;  /* 0x3f000000ff007431 */ /* 0x000fe200000001ff */
[C---:B------:R-:W-:Y:S01]  /*0e20*/  FSETP.NEU.AND P1, PT, |R11|.reuse, 1, PT ;  /* 0x3f8000000b00780b */ /* 0x040fe20003f2d200 */
[----:B------:R-:W-:Y:S01]  /*0e30*/  HFMA2 R12, -RZ, RZ, 2.125, 0 ;  /* 0x40400000ff0c7431 */ /* 0x000fe200000001ff */
[C---:B------:R-:W-:Y:S01]  /*0e40*/  FSETP.GT.AND P0, PT, |R11|.reuse, 0.56000000238418579102, PT ;  /* 0x3f0f5c290b00780b */ /* 0x040fe20003f04200 */
[----:B------:R-:W-:Y:S01]  /*0e50*/  UMOV UR4, 0x382d7365 ;  /* 0x382d736500047882 */ /* 0x000fe20000000000 */
[----:B------:R-:W-:Y:S01]  /*0e60*/  MOV R5, 0x3d10ecef ;  /* 0x3d10ecef00057802 */ /* 0x000fe20000000f00 */
[----:B------:R-:W-:Y:S01]  /*0e70*/  UMOV UR5, 0x4000c152 ;  /* 0x4000c15200057882 */ /* 0x000fe20000000000 */
[----:B------:R-:W-:Y:S01]  /*0e80*/  MOV R15, 0x3eaaaaab ;  /* 0x3eaaaaab000f7802 */ /* 0x000fe20000000f00 */
[----:B------:R-:W-:Y:S01]  /*0e90*/  BSSY.RECONVERGENT B2, `(.L_x_16) ;  /* 0x0000027000027945 */ /* 0x000fe20003800200 */
[----:B------:R-:W-:-:S03]  /*0ea0*/  FFMA R0, |R11|, -R0, 0.5 ;  /* 0x3f0000000b007423 */ /* 0x000fc60000000a00 */
[----:B------:R-:W-:Y:S01]  /*0eb0*/  FFMA R12, R15, -R12, 1 ;  /* 0x3f8000000f0c7423 */ /* 0x000fe2000000080c */
[----:B------:R-:W0:Y:S03]  /*0ec0*/  MUFU.RSQ R3, R0 ;  /* 0x0000000000037308 */ /* 0x000e260000001400 */
[----:B------:R-:W-:Y:S01]  /*0ed0*/  FFMA R15, R12, R15, 0.3333333432674407959 ;  /* 0x3eaaaaab0c0f7423 */ /* 0x000fe2000000000f */
[----:B0-----:R-:W-:Y:S01]  /*0ee0*/  FMUL R2, R0, R3 ;  /* 0x0000000300027220 */ /* 0x001fe20000400000 */
[----:B------:R-:W-:-:S04]  /*0ef0*/  FMUL R3, R3, -0.5 ;  /* 0xbf00000003037820 */ /* 0x000fc80000400000 */
[----:B------:R-:W-:-:S04]  /*0f00*/  FFMA R3, R2, R3, 0.5 ;  /* 0x3f00000002037423 */ /* 0x000fc80000000003 */
[----:B------:R-:W-:-:S05]  /*0f10*/  FFMA R3, R2, R3, R2 ;  /* 0x0000000302037223 */ /* 0x000fca0000000002 */
[----:B------:R-:W-:Y:S02]  /*0f20*/  FSEL R2, R3, RZ, P1 ;  /* 0x000000ff03027208 */ /* 0x000fe40000800000 */
[----:B------:R-:W-:Y:S02]  /*0f30*/  FSETP.GT.AND P1, PT, R11, 0.56000000238418579102, PT ;  /* 0x3f0f5c290b00780b */ /* 0x000fe40003f24000 */
[----:B------:R-:W-:-:S04]  /*0f40*/  FSEL R2, R2, |R11|, P0 ;  /* 0x4000000b02027208 */ /* 0x000fc80000000000 */
[----:B------:R-:W-:Y:S02]  /*0f50*/  LOP3.LUT R6, R2, 0x80000000, R11, 0xb8, !PT ;  /* 0x8000000002067812 */ /* 0x000fe400078eb80b */
[----:B------:R-:W0:Y:S03]  /*0f60*/  F2F.F64.F32 R2, R18 ;  /* 0x0000001200027310 */ /* 0x000e260000201800 */
[----:B------:R-:W-:-:S04]  /*0f70*/  FMUL R0, R6, R6 ;  /* 0x0000000606007220 */ /* 0x000fc80000400000 */
[----:B------:R-:W-:-:S04]  /*0f80*/  FFMA R5, R0, R5, 0.016980519518256187439 ;  /* 0x3c8b1abb00057423 */ /* 0x000fc80000000005 */
[----:B------:R-:W-:-:S04]  /*0f90*/  FFMA R5, R0, R5, 0.030762933194637298584 ;  /* 0x3cfc028c00057423 */ /* 0x000fc80000000005 */
[----:B------:R-:W-:-:S04]  /*0fa0*/  FFMA R5, R0, R5, 0.044709417968988418579 ;  /* 0x3d37213900057423 */ /* 0x000fc80000000005 */
[----:B------:R-:W-:-:S04]  /*0fb0*/  FFMA R5, R0, R5, 0.074989043176174163818 ;  /* 0x3d9993db00057423 */ /* 0x000fc80000000005 */
[C---:B------:R-:W-:Y:S01]  /*0fc0*/  FFMA R13, R0.reuse, R5, 0.16666707396507263184 ;  /* 0x3e2aaac6000d7423 */ /* 0x040fe20000000005 */
[C---:B0-----:R-:W-:Y:S02]  /*0fd0*/  DADD R4, R2.reuse, -UR4 ;  /* 0x8000000402047e29 */ /* 0x041fe40008000000 */
[----:B------:R-:W-:Y:S01]  /*0fe0*/  DADD R2, R2, UR4 ;  /* 0x0000000402027e29 */ /* 0x000fe20008000000 */
[----:B------:R-:W-:-:S03]  /*0ff0*/  FMUL R13, R0, R13 ;  /* 0x0000000d000d7220 */ /* 0x000fc60000400000 */
[----:B------:R0:W1:Y:S01]  /*1000*/  F2F.F32.F64 R16, R4 ;  /* 0x0000000400107310 */ /* 0x0000620000301000 */
[----:B------:R-:W-:Y:S01]  /*1010*/  FFMA R0, R6, R13, R6 ;  /* 0x0000000d06007223 */ /* 0x000fe20000000006 */
[----:B------:R-:W-:-:S04]  /*1020*/  MOV R13, 0x3fd774eb ;  /* 0x3fd774eb000d7802 */ /* 0x000fc80000000f00 */
[----:B------:R-:W-:Y:S02]  /*1030*/  FSEL R6, R0, -R0, P0 ;  /* 0x8000000000067208 */ /* 0x000fe40000000000 */
[----:B------:R2:W3:Y:S03]  /*1040*/  F2F.F32.F64 R11, R2 ;  /* 0x00000002000b7310 */ /* 0x0004e60000301000 */
[----:B------:R-:W-:-:S04]  /*1050*/  @!P1 FFMA R0, R13, 0.93318945169448852539, R6 ;  /* 0x3f6ee5810d009823 */ /* 0x000fc80000000006 */
[----:B------:R-:W-:-:S04]  /*1060*/  @P0 FADD R0, R0, R0 ;  /* 0x0000000000000221 */ /* 0x000fc80000000000 */
[----:B------:R-:W4:Y:S01]  /*1070*/  FCHK P0, R0, 3 ;  /* 0x4040000000007902 */ /* 0x000f220000000000 */
[----:B0-----:R-:W-:-:S04]  /*1080*/  FFMA R5, R15, R0, RZ ;  /* 0x000000000f057223 */ /* 0x001fc800000000ff */
[----:B------:R-:W-:-:S04]  /*1090*/  FFMA R4, R5, -3, R0 ;  /* 0xc040000005047823 */ /* 0x000fc80000000000 */
[----:B------:R-:W-:Y:S01]  /*10a0*/  FFMA R15, R15, R4, R5 ;  /* 0x000000040f0f7223 */ /* 0x000fe20000000005 */
[----:B-1234-:R-:W-:Y:S06]  /*10b0*/  @!P0 BRA `(.L_x_17) ;  /* 0x0000000000108947 */ /* 0x01efec0003800000 */
[----:B------:R-:W-:Y:S02]  /*10c0*/  MOV R3, 0x40400000 ;  /* 0x4040000000037802 */ /* 0x000fe40000000f00 */
[----:B------:R-:W-:-:S07]  /*10d0*/  MOV R59, 0x10f0 ;  /* 0x000010f0003b7802 */ /* 0x000fce0000000f00 */
[----:B------:R-:W-:Y:S05]  /*10e0*/  CALL.REL.NOINC `($__internal_1_$__cuda_sm3x_div_rn_noftz_f32_slowpath) ;  /* 0x0000009000107944 */ /* 0x000fea0003c00000 */
[----:B------:R-:W-:-:S07]  /*10f0*/  MOV R15, R0 ;  /* 0x00000000000f7202 */ /* 0x000fce0000000f00 */
.L_x_17:
[----:B------:R-:W-:Y:S05]  /*1100*/  BSYNC.RECONVERGENT B2 ;  /* 0x0000000000027941 */ /* 0x000fea0003800200 */
.L_x_16:
[----:B------:R-:W0:Y:S01]  /*1110*/  F2F.F64.F32 R2, R15 ;  /* 0x0000000f00027310 */ /* 0x000e220000201800 */
[----:B------:R-:W-:Y:S01]  /*1120*/  UMOV UR4, 0x382d7365 ;  /* 0x382d736500047882 */ /* 0x000fe20000000000 */
[----:B------:R-:W-:Y:S01]  /*1130*/  UMOV UR5, 0x4000c152 ;  /* 0x4000c15200057882 */ /* 0x000fe20000000000 */
[----:B------:R-:W-:Y:S01]  /*1140*/  IADD3 R0, PT, PT, R20, -0xd000000, RZ ;  /* 0xf300000014007810 */ /* 0x000fe20007ffe0ff */
[----:B------:R-:W-:Y:S03]  /*1150*/  BSSY.RECONVERGENT B0, `(.L_x_18) ;  /* 0x0000010000007945 */ /* 0x000fe60003800200 */
[----:B------:R-:W-:Y:S01]  /*1160*/  ISETP.GT.U32.AND P0, PT, R0, 0x727fffff, PT ;  /* 0x727fffff0000780c */ /* 0x000fe20003f04070 */
[----:B------:R1:W2:Y:S01]  /*1170*/  MUFU.RSQ R21, R20 ;  /* 0x0000001400157308 */ /* 0x0002a20000001400 */
[C---:B0-----:R-:W-:Y:S02]  /*1180*/  DADD R4, R2.reuse, -UR4 ;  /* 0x8000000402047e29 */ /* 0x041fe40008000000 */
[----:B------:R-:W-:-:S05]  /*1190*/  DADD R2, R2, UR4 ;  /* 0x0000000402027e29 */ /* 0x000fca0008000000 */
[----:B------:R1:W0:Y:S08]  /*11a0*/  F2F.F32.F64 R13, R4 ;  /* 0x00000004000d7310 */ /* 0x0002300000301000 */
[----:B------:R1:W3:Y:S01]  /*11b0*/  F2F.F32.F64 R12, R2 ;  /* 0x00000002000c7310 */ /* 0x0002e20000301000 */
[----:B--2---:R-:W-:Y:S05]  /*11c0*/  @!P0 BRA `(.L_x_19) ;  /* 0x0000000000108947 */ /* 0x004fea0003800000 */
[----:B-1----:R-:W-:Y:S02]  /*11d0*/  MOV R2, R20 ;  /* 0x0000001400027202 */ /* 0x002fe40000000f00 */
[----:B------:R-:W-:-:S07]  /*11e0*/  MOV R22, 0x1200 ;  /* 0x0000120000167802 */ /* 0x000fce0000000f00 */
[----:B0--3--:R-:W-:Y:S05]  /*11f0*/  CALL.REL.NOINC `($__internal_0_$__cuda_sm20_sqrt_rn_f32_slowpath) ;  /* 0x0000008c00707944 */ /* 0x009fea0003c00000 */
[----:B------:R-:W-:Y:S05]  /*1200*/  BRA `(.L_x_20) ;  /* 0x0000000000107947 */ /* 0x000fea0003800000 */
.L_x_19:
[----:B-1----:R-:W-:Y:S01]  /*1210*/  FMUL.FTZ R3, R20, R21 ;  /* 0x0000001514037220 */ /* 0x002fe20000410000 */
[----:B------:R-:W-:-:S03]  /*1220*/  FMUL.FTZ R21, R21, 0.5 ;  /* 0x3f00000015157820 */ /* 0x000fc60000410000 */
[----:B------:R-:W-:-:S04]  /*1230*/  FFMA R20, -R3, R3, R20 ;  /* 0x0000000303147223 */ /* 0x000fc80000000114 */
[----:B------:R-:W-:-:S07]  /*1240*/  FFMA R24, R20, R21, R3 ;  /* 0x0000001514187223 */ /* 0x000fce0000000003 */
.L_x_20:
[----:B------:R-:W-:Y:S05]  /*1250*/  BSYNC.RECONVERGENT B0 ;  /* 0x0000000000007941 */ /* 0x000fea0003800200 */
.L_x_18:
[C---:B------:R-:W-:Y:S01]  /*1260*/  FMUL R0, R18.reuse, 0.63661974668502807617 ;  /* 0x3f22f98312007820 */ /* 0x040fe20000400000 */
[----:B------:R-:W-:Y:S01]  /*1270*/  FSETP.GE.AND P0, PT, |R18|, 105615, PT ;  /* 0x47ce47801200780b */ /* 0x000fe20003f06200 */
[----:B------:R-:W-:Y:S04]  /*1280*/  BSSY.RECONVERGENT B0, `(.L_x_21) ;  /* 0x000003e000007945 */ /* 0x000fe80003800200 */
[----:B------:R-:W1:Y:S02]  /*1290*/  F2I.NTZ R0, R0 ;  /* 0x0000000000007305 */ /* 0x000e640000203100 */
[----:B-1----:R-:W-:-:S05]  /*12a0*/  I2FP.F32.S32 R3, R0 ;  /* 0x0000000000037245 */ /* 0x002fca0000201400 */
[----:B------:R-:W-:-:S04]  /*12b0*/  FFMA R2, R3, -1.5707962512969970703, R18 ;  /* 0xbfc90fda03027823 */ /* 0x000fc80000000012 */
[----:B------:R-:W-:-:S04]  /*12c0*/  FFMA R2, R3, -7.5497894158615963534e-08, R2 ;  /* 0xb3a2216803027823 */ /* 0x000fc80000000002 */
[----:B------:R-:W-:Y:S01]  /*12d0*/  FFMA R20, R3, -5.3903029534742383927e-15, R2 ;  /* 0xa7c234c503147823 */ /* 0x000fe20000000002 */
[----:B------:R-:W-:Y:S06]  /*12e0*/  @!P0 BRA `(.L_x_22) ;  /* 0x0000000000dc8947 */ /* 0x000fec0003800000 */
[----:B------:R-:W-:-:S13]  /*12f0*/  FSETP.NEU.AND P0, PT, |R18|, +INF , PT ;  /* 0x7f8000001200780b */ /* 0x000fda0003f0d200 */
[----:B------:R-:W-:Y:S01]  /*1300*/  @!P0 FMUL R20, RZ, R18 ;  /* 0x00000012ff148220 */ /* 0x000fe20000400000 */
[----:B------:R-:W-:Y:S01]  /*1310*/  @!P0 MOV R0, RZ ;  /* 0x000000ff00008202 */ /* 0x000fe20000000f00 */
[----:B------:R-:W-:Y:S06]  /*1320*/  @!P0 BRA `(.L_x_22) ;  /* 0x0000000000cc8947 */ /* 0x000fec0003800000 */
[----:B------:R-:W-:Y:S01]  /*1330*/  SHF.L.U32 R2, R18, 0x8, RZ ;  /* 0x0000000812027819 */ /* 0x000fe200000006ff */
[----:B------:R-:W-:Y:S01]  /*1340*/  HFMA2 R4, -RZ, RZ, 0, 0 ;  /* 0x00000000ff047431 */ /* 0x000fe200000001ff */
[----:B------:R-:W-:Y:S01]  /*1350*/  MOV R0, R1 ;  /* 0x0000000100007202 */ /* 0x000fe20000000f00 */
[----:B------:R-:W1:Y:S01]  /*1360*/  LDCU.64 UR18, c[0x4][URZ] ;  /* 0x01000000ff1277ac */ /* 0x000e620008000a00 */
[----:B------:R-:W-:Y:S01]  /*1370*/  LOP3.LUT R23, R2, 0x80000000, RZ, 0xfc, !PT ;  /* 0x8000000002177812 */ /* 0x000fe200078efcff */
[----:B------:R-:W-:Y:S01]  /*1380*/  UMOV UR5, URZ ;  /* 0x000000ff00057c82 */ /* 0x000fe20008000000 */
[----:B------:R-:W-:-:S05]  /*1390*/  UMOV UR4, URZ ;  /* 0x000000ff00047c82 */ /* 0x000fca0008000000 */
.L_x_23:
[----:B-1----:R-:W-:Y:S02]  /*13a0*/  MOV R20, UR18 ;  /* 0x0000001200147c02 */ /* 0x002fe40008000f00 */
[----:B------:R-:W-:-:S05]  /*13b0*/  MOV R21, UR19 ;  /* 0x0000001300157c02 */ /* 0x000fca0008000f00 */
[----:B------:R-:W2:Y:S01]  /*13c0*/  LDG.E.CONSTANT R2, desc[UR10][R20.64] ;  /* 0x0000000a14027981 */ /* 0x000ea2000c1e9900 */
[----:B------:R-:W-:Y:S02]  /*13d0*/  UIADD3 UR18, UP0, UPT, UR18, 0x4, URZ ;  /* 0x0000000412127890 */ /* 0x000fe4000ff1e0ff */
[----:B------:R-:W-:Y:S02]  /*13e0*/  UIADD3 UR4, UPT, UPT, UR4, 0x1, URZ ;  /* 0x0000000104047890 */ /* 0x000fe4000fffe0ff */
[----:B------:R-:W-:Y:S02]  /*13f0*/  UIADD3.X UR19, UPT, UPT, URZ, UR19, URZ, UP0, !UPT ;  /* 0x00000013ff137290 */ /* 0x000fe400087fe4ff */
[----:B------:R-:W-:Y:S01]  /*1400*/  UISETP.NE.AND UP0, UPT, UR4, 0x6, UPT ;  /* 0x000000060400788c */ /* 0x000fe2000bf05270 */
[----:B--2---:R-:W-:-:S03]  /*1410*/  IMAD.WIDE.U32 R2, R2, R23, RZ ;  /* 0x0000001702027225 */ /* 0x004fc600078e00ff */
[----:B------:R-:W-:-:S04]  /*1420*/  IADD3 R5, P0, PT, R2, R4, RZ ;  /* 0x0000000402057210 */ /* 0x000fc80007f1e0ff */
[----:B------:R-:W-:Y:S01]  /*1430*/  IADD3.X R4, PT, PT, R3, UR5, RZ, P0, !PT ;  /* 0x0000000503047c10 */ /* 0x000fe200087fe4ff */
[----:B------:R1:W-:Y:S02]  /*1440*/  STL [R0], R5 ;  /* 0x0000000500007387 */ /* 0x0003e40000100800 */
[----:B-1----:R-:W-:Y:S01]  /*1450*/  IADD3 R0, PT, PT, R0, 0x4, RZ ;  /* 0x0000000400007810 */ /* 0x002fe20007ffe0ff */
[----:B------:R-:W-:Y:S06]  /*1460*/  BRA.U UP0, `(.L_x_23) ;  /* 0xfffffffd00cc7547 */ /* 0x000fec000b83ffff */
[----:B------:R-:W-:Y:S01]  /*1470*/  SHF.R.U32.HI R5, RZ, 0x17, R18 ;  /* 0x00000017ff057819 */ /* 0x000fe20000011612 */
[----:B------:R1:W-:Y:S03]  /*1480*/  STL [R1+0x18], R4 ;  /* 0x0000180401007387 */ /* 0x0003e60000100800 */
[C---:B------:R-:W-:Y:S02]  /*1490*/  LOP3.LUT R0, R5.reuse, 0xe0, RZ, 0xc0, !PT ;  /* 0x000000e005007812 */ /* 0x040fe400078ec0ff */
[----:B------:R-:W-:Y:S02]  /*14a0*/  LOP3.LUT P0, RZ, R5, 0x1f, RZ, 0xc0, !PT ;  /* 0x0000001f05ff7812 */ /* 0x000fe4000780c0ff */
[----:B------:R-:W-:-:S04]  /*14b0*/  IADD3 R0, PT, PT, R0, -0x80, RZ ;  /* 0xffffff8000007810 */ /* 0x000fc80007ffe0ff */
[----:B------:R-:W-:-:S05]  /*14c0*/  SHF.R.U32.HI R0, RZ, 0x5, R0 ;  /* 0x00000005ff007819 */ /* 0x000fca0000011600 */
[----:B------:R-:W-:-:S05]  /*14d0*/  IMAD R6, R0, -0x4, R1 ;  /* 0xfffffffc00067824 */ /* 0x000fca00078e0201 */
[----:B------:R-:W2:Y:S04]  /*14e0*/  LDL R0, [R6+0x18] ;  /* 0x0000180006007983 */ /* 0x000ea80000100800 */
[----:B------:R-:W2:Y:S04]  /*14f0*/  LDL R3, [R6+0x14] ;  /* 0x0000140006037983 */ /* 0x000ea80000100800 */
[----:B------:R-:W4:Y:S01]  /*1500*/  @P0 LDL R2, [R6+0x10] ;  /* 0x0000100006020983 */ /* 0x000f220000100800 */
[----:B------:R-:W-:Y:S01]  /*1510*/  LOP3.LUT R5, R5, 0x1f, RZ, 0xc0, !PT ;  /* 0x0000001f05057812 */ /* 0x000fe200078ec0ff */
[----:B------:R-:W-:Y:S01]  /*1520*/  UMOV UR4, 0x54442d19 ;  /* 0x54442d1900047882 */ /* 0x000fe20000000000 */
[----:B------:R-:W-:-:S02]  /*1530*/  UMOV UR5, 0x3bf921fb ;  /* 0x3bf921fb00057882 */ /* 0x000fc40000000000 */
[-C--:B--2---:R-:W-:Y:S02]  /*1540*/  @P0 SHF.L.W.U32.HI R0, R3, R5.reuse, R0 ;  /* 0x0000000503000219 */ /* 0x084fe40000010e00 */
[----:B----4-:R-:W-:Y:S02]  /*1550*/  @P0 SHF.L.W.U32.HI R3, R2, R5, R3 ;  /* 0x0000000502030219 */ /* 0x010fe40000010e03 */
[----:B------:R-:W-:Y:S02]  /*1560*/  ISETP.GE.AND P0, PT, R18, RZ, PT ;  /* 0x000000ff1200720c */ /* 0x000fe40003f06270 */
[C---:B------:R-:W-:Y:S02]  /*1570*/  SHF.L.W.U32.HI R5, R3.reuse, 0x2, R0 ;  /* 0x0000000203057819 */ /* 0x040fe40000010e00 */
[----:B------:R-:W-:Y:S02]  /*1580*/  SHF.L.U32 R3, R3, 0x2, RZ ;  /* 0x0000000203037819 */ /* 0x000fe400000006ff */
[----:B------:R-:W-:-:S02]  /*1590*/  SHF.R.S32.HI R2, RZ, 0x1f, R5 ;  /* 0x0000001fff027819 */ /* 0x000fc40000011405 */
[----:B------:R-:W-:Y:S02]  /*15a0*/  SHF.R.U32.HI R0, RZ, 0x1e, R0 ;  /* 0x0000001eff007819 */ /* 0x000fe40000011600 */
[C---:B------:R-:W-:Y:S02]  /*15b0*/  LOP3.LUT R20, R2.reuse, R3, RZ, 0x3c, !PT ;  /* 0x0000000302147212 */ /* 0x040fe400078e3cff */
[----:B------:R-:W-:Y:S02]  /*15c0*/  LOP3.LUT R21, R2, R5, RZ, 0x3c, !PT ;  /* 0x0000000502157212 */ /* 0x000fe400078e3cff */
[C---:B------:R-:W-:Y:S02]  /*15d0*/  LOP3.LUT R18, R5.reuse, R18, RZ, 0x3c, !PT ;  /* 0x0000001205127212 */ /* 0x040fe400078e3cff */
[----:B------:R-:W-:Y:S02]  /*15e0*/  LEA.HI R0, R5, R0, RZ, 0x1 ;  /* 0x0000000005007211 */ /* 0x000fe400078f08ff */
[----:B------:R-:W2:Y:S01]  /*15f0*/  I2F.F64.S64 R20, R20 ;  /* 0x0000001400147312 */ /* 0x000ea20000301c00 */
[----:B------:R-:W-:-:S02]  /*1600*/  ISETP.GE.AND P1, PT, R18, RZ, PT ;  /* 0x000000ff1200720c */ /* 0x000fc40003f26270 */
[----:B-1----:R-:W-:-:S04]  /*1610*/  IADD3 R4, PT, PT, -R0, RZ, RZ ;  /* 0x000000ff00047210 */ /* 0x002fc80007ffe1ff */
[----:B------:R-:W-:Y:S01]  /*1620*/  @!P0 MOV R0, R4 ;  /* 0x0000000400008202 */ /* 0x000fe20000000f00 */
[----:B--2---:R-:W-:-:S10]  /*1630*/  DMUL R2, R20, UR4 ;  /* 0x0000000414027c28 */ /* 0x004fd40008000000 */
[----:B------:R-:W1:Y:S02]  /*1640*/  F2F.F32.F64 R2, R2 ;  /* 0x0000000200027310 */ /* 0x000e640000301000 */
[----:B-1----:R-:W-:-:S07]  /*1650*/  FSEL R20, -R2, R2, !P1 ;  /* 0x0000000202147208 */ /* 0x002fce0004800100 */
.L_x_22:
[----:B------:R-:W-:Y:S05]  /*1660*/  BSYNC.RECONVERGENT B0 ;  /* 0x0000000000007941 */ /* 0x000fea0003800200 */
.L_x_21:
[----:B------:R-:W-:Y:S02]  /*1670*/  HFMA2 R21, -RZ, RZ, 0.487060546875, -0.0625 ;  /* 0x37cbac00ff157431 */ /* 0x000fe400000001ff */
[----:B------:R-:W-:Y:S01]  /*1680*/  FMUL R4, R16, 0.63661974668502807617 ;  /* 0x3f22f98310047820 */ /* 0x000fe20000400000 */
[----:B------:R-:W-:Y:S01]  /*1690*/  FMUL R2, R20, R20 ;  /* 0x0000001414027220 */ /* 0x000fe20000400000 */
[----:B------:R-:W-:Y:S01]  /*16a0*/  LOP3.LUT R5, R0, 0x1, RZ, 0xc0, !PT ;  /* 0x0000000100057812 */ /* 0x000fe200078ec0ff */
[----:B------:R-:W-:Y:S01]  /*16b0*/  HFMA2 R26, -RZ, RZ, 1.541015625, -0.052001953125 ;  /* 0x3e2aaaa8ff1a7431 */ /* 0x000fe200000001ff */
[----:B------:R-:W-:Y:S01]  /*16c0*/  MOV R25, 0x3c0885e4 ;  /* 0x3c0885e400197802 */ /* 0x000fe20000000f00 */
[----:B------:R-:W-:Y:S01]  /*16d0*/  BSSY.RECONVERGENT B0, `(.L_x_24) ;  /* 0x000004c000007945 */ /* 0x000fe20003800200 */
[----:B------:R-:W1:Y:S01]  /*16e0*/  F2I.NTZ R4, R4 ;  /* 0x0000000400047305 */ /* 0x000e620000203100 */
[----:B------:R-:W-:Y:S01]  /*16f0*/  ISETP.NE.U32.AND P0, PT, R5, 0x1, PT ;  /* 0x000000010500780c */ /* 0x000fe20003f05070 */
[----:B------:R-:W-:Y:S01]  /*1700*/  FFMA R3, R2, R21, -0.0013887860113754868507 ;  /* 0xbab607ed02037423 */ /* 0x000fe20000000015 */
[----:B------:R-:W-:-:S02]  /*1710*/  IADD3 R0, PT, PT, R0, 0x1, RZ ;  /* 0x0000000100007810 */ /* 0x000fc40007ffe0ff */
[----:B------:R-:W-:Y:S02]  /*1720*/  FSEL R5, R25, 0.041666727513074874878, !P0 ;  /* 0x3d2aaabb19057808 */ /* 0x000fe40004000000 */
[----:B------:R-:W-:Y:S02]  /*1730*/  FSEL R3, R3, -0.00019574658654164522886, P0 ;  /* 0xb94d415303037808 */ /* 0x000fe40000000000 */
[----:B------:R-:W-:Y:S02]  /*1740*/  FSEL R20, R20, 1, !P0 ;  /* 0x3f80000014147808 */ /* 0x000fe40004000000 */
[----:B------:R-:W-:Y:S01]  /*1750*/  LOP3.LUT P1, RZ, R0, 0x2, RZ, 0xc0, !PT ;  /* 0x0000000200ff7812 */ /* 0x000fe2000782c0ff */
[----:B------:R-:W-:Y:S01]  /*1760*/  FFMA R3, R2, R3, R5 ;  /* 0x0000000302037223 */ /* 0x000fe20000000005 */
[----:B------:R-:W-:Y:S02]  /*1770*/  FSEL R5, -R26, -0.4999999701976776123, !P0 ;  /* 0xbeffffff1a057808 */ /* 0x000fe40004000100 */
[----:B------:R-:W-:-:S02]  /*1780*/  FSETP.GE.AND P0, PT, |R16|, 105615, PT ;  /* 0x47ce47801000780b */ /* 0x000fc40003f06200 */
[----:B-1----:R-:W-:Y:S01]  /*1790*/  I2FP.F32.S32 R23, R4 ;  /* 0x0000000400177245 */ /* 0x002fe20000201400 */
[C---:B------:R-:W-:Y:S01]  /*17a0*/  FFMA R5, R2.reuse, R3, R5 ;  /* 0x0000000302057223 */ /* 0x040fe20000000005 */
[----:B------:R-:W-:-:S03]  /*17b0*/  FFMA R3, R2, R20, RZ ;  /* 0x0000001402037223 */ /* 0x000fc600000000ff */
[----:B------:R-:W-:Y:S01]  /*17c0*/  FFMA R0, R23, -1.5707962512969970703, R16 ;  /* 0xbfc90fda17007823 */ /* 0x000fe20000000010 */
[----:B------:R-:W-:-:S03]  /*17d0*/  FFMA R20, R3, R5, R20 ;  /* 0x0000000503147223 */ /* 0x000fc60000000014 */
[----:B------:R-:W-:Y:S01]  /*17e0*/  FFMA R0, R23, -7.5497894158615963534e-08, R0 ;  /* 0xb3a2216817007823 */ /* 0x000fe20000000000 */
[----:B------:R-:W-:-:S03]  /*17f0*/  @P1 FADD R20, RZ, -R20 ;  /* 0x80000014ff141221 */ /* 0x000fc60000000000 */
[----:B------:R-:W-:Y:S01]  /*1800*/  FFMA R0, R23, -5.3903029534742383927e-15, R0 ;  /* 0xa7c234c517007823 */ /* 0x000fe20000000000 */
[----:B------:R-:W-:Y:S06]  /*1810*/  @!P0 BRA `(.L_x_25) ;  /* 0x0000000000dc8947 */ /* 0x000fec0003800000 */
[----:B------:R-:W-:-:S13]  /*1820*/  FSETP.NEU.AND P0, PT, |R16|, +INF , PT ;  /* 0x7f8000001000780b */ /* 0x000fda0003f0d200 */
[----:B------:R-:W-:Y:S01]  /*1830*/  @!P0 FMUL R0, RZ, R16 ;  /* 0x00000010ff008220 */ /* 0x000fe20000400000 */
[----:B------:R-:W-:Y:S01]  /*1840*/  @!P0 MOV R4, RZ ;  /* 0x000000ff00048202 */ /* 0x000fe20000000f00 */
[----:B------:R-:W-:Y:S06]  /*1850*/  @!P0 BRA `(.L_x_25) ;  /* 0x0000000000cc8947 */ /* 0x000fec0003800000 */
[----:B------:R-:W-:Y:S01]  /*1860*/  SHF.L.U32 R2, R16, 0x8, RZ ;  /* 0x0000000810027819 */ /* 0x000fe200000006ff */
[----:B------:R-:W1:Y:S01]  /*1870*/  LDCU.64 UR18, c[0x4][URZ] ;  /* 0x01000000ff1277ac */ /* 0x000e620008000a00 */
[----:B------:R-:W-:Y:S02]  /*1880*/  MOV R4, RZ ;  /* 0x000000ff00047202 */ /* 0x000fe40000000f00 */
[----:B------:R-:W-:Y:S01]  /*1890*/  MOV R0, R1 ;  /* 0x0000000100007202 */ /* 0x000fe20000000f00 */
[----:B------:R-:W-:Y:S01]  /*18a0*/  UMOV UR5, URZ ;  /* 0x000000ff00057c82 */ /* 0x000fe20008000000 */
[----:B------:R-:W-:Y:S01]  /*18b0*/  LOP3.LUT R27, R2, 0x80000000, RZ, 0xfc, !PT ;  /* 0x80000000021b7812 */ /* 0x000fe200078efcff */
[----:B------:R-:W-:-:S06]  /*18c0*/  UMOV UR4, URZ ;  /* 0x000000ff00047c82 */ /* 0x000fcc0008000000 */
.L_x_26:
        /* <DEDUP_REMOVED lines=35> */
[C---:B-1----:R-:W-:Y:S02]  /*1b00*/  LEA.HI R4, R5.reuse, R0, RZ, 0x1 ;  /* 0x0000000005047211 */ /* 0x042fe400078f08ff */
[----:B------:R-:W-:Y:S02]  /*1b10*/  LOP3.LUT R16, R5, R16, RZ, 0x3c, !PT ;  /* 0x0000001005107212 */ /* 0x000fe400078e3cff */
[----:B------:R-:W1:Y:S01]  /*1b20*/  I2F.F64.S64 R22, R22 ;  /* 0x0000001600167312 */ /* 0x000e620000301c00 */
[----:B------:R-:W-:-:S02]  /*1b30*/  IADD3 R0, PT, PT, -R4, RZ, RZ ;  /* 0x000000ff04007210 */ /* 0x000fc40007ffe1ff */
[----:B------:R-:W-:Y:S02]  /*1b40*/  ISETP.GE.AND P1, PT, R16, RZ, PT ;  /* 0x000000ff1000720c */ /* 0x000fe40003f26270 */
[----:B------:R-:W-:Y:S01]  /*1b50*/  @!P0 MOV R4, R0 ;  /* 0x0000000000048202 */ /* 0x000fe20000000f00 */
[----:B-1----:R-:W-:-:S10]  /*1b60*/  DMUL R2, R22, UR4 ;  /* 0x0000000416027c28 */ /* 0x002fd40008000000 */
[----:B------:R-:W1:Y:S02]  /*1b70*/  F2F.F32.F64 R2, R2 ;  /* 0x0000000200027310 */ /* 0x000e640000301000 */
[----:B-1----:R-:W-:-:S07]  /*1b80*/  FSEL R0, -R2, R2, !P1 ;  /* 0x0000000202007208 */ /* 0x002fce0004800100 */
.L_x_25:
[----:B------:R-:W-:Y:S05]  /*1b90*/  BSYNC.RECONVERGENT B0 ;  /* 0x0000000000007941 */ /* 0x000fea0003800200 */
.L_x_24:
[----:B------:R-:W-:Y:S01]  /*1ba0*/  FMUL R6, R11, 0.63661974668502807617 ;  /* 0x3f22f9830b067820 */ /* 0x000fe20000400000 */
[----:B------:R-:W-:Y:S01]  /*1bb0*/  FMUL R2, R0, R0 ;  /* 0x0000000000027220 */ /* 0x000fe20000400000 */
[C---:B------:R-:W-:Y:S01]  /*1bc0*/  LOP3.LUT R5, R4.reuse, 0x1, RZ, 0xc0, !PT ;  /* 0x0000000104057812 */ /* 0x040fe200078ec0ff */
[----:B------:R-:W-:Y:S01]  /*1bd0*/  BSSY.RECONVERGENT B0, `(.L_x_27) ;  /* 0x000004c000007945 */ /* 0x000fe20003800200 */
[----:B------:R-:W-:Y:S01]  /*1be0*/  IADD3 R4, PT, PT, R4, 0x1, RZ ;  /* 0x0000000104047810 */ /* 0x000fe20007ffe0ff */
[----:B------:R-:W-:Y:S01]  /*1bf0*/  FFMA R3, R2, R21, -0.0013887860113754868507 ;  /* 0xbab607ed02037423 */ /* 0x000fe20000000015 */
[----:B------:R-:W1:Y:S01]  /*1c00*/  F2I.NTZ R6, R6 ;  /* 0x0000000600067305 */ /* 0x000e620000203100 */
[----:B------:R-:W-:Y:S02]  /*1c10*/  ISETP.NE.U32.AND P0, PT, R5, 0x1, PT ;  /* 0x000000010500780c */ /* 0x000fe40003f05070 */
[----:B------:R-:W-:Y:S02]  /*1c20*/  LOP3.LUT P1, RZ, R4, 0x2, RZ, 0xc0, !PT ;  /* 0x0000000204ff7812 */ /* 0x000fe4000782c0ff */
[----:B------:R-:W-:-:S02]  /*1c30*/  FSEL R3, R3, -0.00019574658654164522886, P0 ;  /* 0xb94d415303037808 */ /* 0x000fc40000000000 */
[----:B------:R-:W-:Y:S02]  /*1c40*/  FSEL R5, R25, 0.041666727513074874878, !P0 ;  /* 0x3d2aaabb19057808 */ /* 0x000fe40004000000 */
[----:B------:R-:W-:-:S03]  /*1c50*/  FSEL R18, R0, 1, !P0 ;  /* 0x3f80000000127808 */ /* 0x000fc60004000000 */
[----:B------:R-:W-:Y:S01]  /*1c60*/  FFMA R3, R2, R3, R5 ;  /* 0x0000000302037223 */ /* 0x000fe20000000005 */
[----:B------:R-:W-:Y:S02]  /*1c70*/  FSEL R5, -R26, -0.4999999701976776123, !P0 ;  /* 0xbeffffff1a057808 */ /* 0x000fe40004000100 */
[----:B------:R-:W-:Y:S02]  /*1c80*/  FSETP.GE.AND P0, PT, |R11|, 105615, PT ;  /* 0x47ce47800b00780b */ /* 0x000fe40003f06200 */
        /* <DEDUP_REMOVED lines=20> */
.L_x_29:
        /* <DEDUP_REMOVED lines=32> */
[----:B------:R-:W-:Y:S02]  /*1fd0*/  LOP3.LUT R11, R2, R11, RZ, 0x3c, !PT ;  /* 0x0000000b020b7212 */ /* 0x000fe400078e3cff */
[C---:B------:R-:W-:Y:S02]  /*1fe0*/  LOP3.LUT R22, R4.reuse, R3, RZ, 0x3c, !PT ;  /* 0x0000000304167212 */ /* 0x040fe400078e3cff */
[----:B------:R-:W-:Y:S02]  /*1ff0*/  LOP3.LUT R23, R4, R2, RZ, 0x3c, !PT ;  /* 0x0000000204177212 */ /* 0x000fe400078e3cff */
[----:B------:R-:W-:Y:S02]  /*2000*/  SHF.R.U32.HI R3, RZ, 0x1e, R0 ;  /* 0x0000001eff037819 */ /* 0x000fe40000011600 */
[----:B------:R-:W-:Y:S02]  /*2010*/  ISETP.GE.AND P1, PT, R11, RZ, PT ;  /* 0x000000ff0b00720c */ /* 0x000fe40003f26270 */
[----:B------:R-:W2:Y:S01]  /*2020*/  I2F.F64.S64 R22, R22 ;  /* 0x0000001600167312 */ /* 0x000ea20000301c00 */
[----:B-1----:R-:W-:-:S04]  /*2030*/  LEA.HI R6, R2, R3, RZ, 0x1 ;  /* 0x0000000302067211 */ /* 0x002fc800078f08ff */
[----:B------:R-:W-:-:S04]  /*2040*/  IADD3 R0, PT, PT, -R6, RZ, RZ ;  /* 0x000000ff06007210 */ /* 0x000fc80007ffe1ff */
[----:B------:R-:W-:Y:S01]  /*2050*/  @!P0 MOV R6, R0 ;  /* 0x0000000000068202 */ /* 0x000fe20000000f00 */
[----:B--2---:R-:W-:-:S10]  /*2060*/  DMUL R4, R22, UR4 ;  /* 0x0000000416047c28 */ /* 0x004fd40008000000 */
[----:B------:R-:W1:Y:S02]  /*2070*/  F2F.F32.F64 R4, R4 ;  /* 0x0000000400047310 */ /* 0x000e640000301000 */
[----:B-1----:R-:W-:-:S07]  /*2080*/  FSEL R16, -R4, R4, !P1 ;  /* 0x0000000404107208 */ /* 0x002fce0004800100 */
.L_x_28:
[----:B------:R-:W-:Y:S05]  /*2090*/  BSYNC.RECONVERGENT B0 ;  /* 0x0000000000007941 */ /* 0x000fea0003800200 */
.L_x_27:
[----:B------:R-:W1:Y:S01]  /*20a0*/  LDC.64 R2, c[0x0][0x3a0] ;  /* 0x0000e800ff027b82 */ /* 0x000e620000000a00 */
[----:B------:R-:W-:Y:S01]  /*20b0*/  LOP3.LUT R4, R6, 0x1, RZ, 0xc0, !PT ;  /* 0x0000000106047812 */ /* 0x000fe200078ec0ff */
[----:B------:R-:W-:-:S03]  /*20c0*/  FMUL R0, R16, R16 ;  /* 0x0000001010007220 */ /* 0x000fc60000400000 */
[----:B------:R-:W-:Y:S01]  /*20d0*/  ISETP.NE.U32.AND P0, PT, R4, 0x1, PT ;  /* 0x000000010400780c */ /* 0x000fe20003f05070 */
[----:B------:R-:W-:Y:S02]  /*20e0*/  HFMA2 R5, -RZ, RZ, 1.666015625, -0.052093505859375 ;  /* 0x3eaaaaabff057431 */ /* 0x000fe400000001ff */
[----:B------:R-:W-:Y:S01]  /*20f0*/  FFMA R21, R0, R21, -0.0013887860113754868507 ;  /* 0xbab607ed00157423 */ /* 0x000fe20000000015 */
[----:B------:R-:W-:Y:S02]  /*2100*/  MOV R4, 0x40400000 ;  /* 0x4040000000047802 */ /* 0x000fe40000000f00 */
[----:B------:R-:W-:Y:S02]  /*2110*/  FSEL R25, R25, 0.041666727513074874878, !P0 ;  /* 0x3d2aaabb19197808 */ /* 0x000fe40004000000 */
[----:B------:R-:W-:Y:S02]  /*2120*/  FSEL R21, R21, -0.00019574658654164522886, P0 ;  /* 0xb94d415315157808 */ /* 0x000fe40000000000 */
[----:B------:R-:W-:-:S02]  /*2130*/  FSEL R26, -R26, -0.4999999701976776123, !P0 ;  /* 0xbeffffff1a1a7808 */ /* 0x000fc40004000100 */
[----:B------:R-:W-:Y:S01]  /*2140*/  FSEL R16, R16, 1, !P0 ;  /* 0x3f80000010107808 */ /* 0x000fe20004000000 */
[----:B------:R-:W2:Y:S01]  /*2150*/  FCHK P0, R19, -3 ;  /* 0xc040000013007902 */ /* 0x000ea20000000000 */
[----:B------:R-:W-:Y:S01]  /*2160*/  IADD3 R6, PT, PT, R6, 0x1, RZ ;  /* 0x0000000106067810 */ /* 0x000fe20007ffe0ff */
[----:B------:R-:W-:Y:S01]  /*2170*/  FFMA R4, -R5, R4, 1 ;  /* 0x3f80000005047423 */ /* 0x000fe20000000104 */
[----:B------:R-:W-:Y:S02]  /*2180*/  FFMA R21, R0, R21, R25 ;  /* 0x0000001500157223 */ /* 0x000fe40000000019 */
[----:B------:R-:W-:Y:S01]  /*2190*/  LOP3.LUT P1, RZ, R6, 0x2, RZ, 0xc0, !PT ;  /* 0x0000000206ff7812 */ /* 0x000fe2000782c0ff */
[----:B------:R-:W-:Y:S01]  /*21a0*/  FFMA R4, R4, -R5, -0.3333333432674407959 ;  /* 0xbeaaaaab04047423 */ /* 0x000fe20000000805 */
[----:B-1----:R1:W5:Y:S01]  /*21b0*/  LDG.E R55, desc[UR10][R2.64] ;  /* 0x0000000a02377981 */ /* 0x002362000c1e1900 */
[----:B------:R-:W-:Y:S01]  /*21c0*/  FFMA R21, R0, R21, R26 ;  /* 0x0000001500157223 */ /* 0x000fe2000000001a */
[----:B------:R-:W-:Y:S01]  /*21d0*/  BSSY.RECONVERGENT B2, `(.L_x_30) ;  /* 0x000000d000027945 */ /* 0x000fe20003800200 */
[----:B------:R-:W-:Y:S01]  /*21e0*/  FMUL R11, R24, -0.6666666865348815918 ;  /* 0xbf2aaaab180b7820 */ /* 0x000fe20000400000 */
[----:B-1----:R-:W-:Y:S01]  /*21f0*/  FFMA R2, R19, R4, RZ ;  /* 0x0000000413027223 */ /* 0x002fe200000000ff */
[----:B------:R-:W-:-:S03]  /*2200*/  FFMA R3, R0, R16, RZ ;  /* 0x0000001000037223 */ /* 0x000fc600000000ff */
[----:B------:R-:W-:Y:S01]  /*2210*/  FFMA R5, R2, 3, R19 ;  /* 0x4040000002057823 */ /* 0x000fe20000000013 */
[----:B------:R-:W-:-:S03]  /*2220*/  FFMA R16, R3, R21, R16 ;  /* 0x0000001503107223 */ /* 0x000fc60000000010 */
[----:B------:R-:W-:Y:S01]  /*2230*/  FFMA R0, R4, R5, R2 ;  /* 0x0000000504007223 */ /* 0x000fe20000000002 */
[----:B------:R-:W-:Y:S01]  /*2240*/  @P1 FADD R16, RZ, -R16 ;  /* 0x80000010ff101221 */ /* 0x000fe20000000000 */
[----:B--2---:R-:W-:Y:S06]  /*2250*/  @!P0 BRA `(.L_x_31) ;  /* 0x0000000000108947 */ /* 0x004fec0003800000 */
[----:B------:R-:W-:Y:S02]  /*2260*/  MOV R0, R19 ;  /* 0x0000001300007202 */ /* 0x000fe40000000f00 */
[----:B------:R-:W-:Y:S02]  /*2270*/  MOV R3, 0xc0400000 ;  /* 0xc040000000037802 */ /* 0x000fe40000000f00 */
[----:B------:R-:W-:-:S07]  /*2280*/  MOV R59, 0x22a0 ;  /* 0x000022a0003b7802 */ /* 0x000fce0000000f00 */
[----:B0--3-5:R-:W-:Y:S05]  /*2290*/  CALL.REL.NOINC `($__internal_1_$__cuda_sm3x_div_rn_noftz_f32_slowpath) ;  /* 0x0000007c00a47944 */ /* 0x029fea0003c00000 */
.L_x_31:
[----:B------:R-:W-:Y:S05]  /*22a0*/  BSYNC.RECONVERGENT B2 ;  /* 0x0000000000027941 */ /* 0x000fea0003800200 */
.L_x_30:
[----:B-----5:R-:W-:Y:S01]  /*22b0*/  FADD R3, R55, R0 ;  /* 0x0000000037037221 */ /* 0x020fe20000000000 */
[----:B------:R-:W-:-:S03]  /*22c0*/  IADD3 R0, PT, PT, R14, -0xd000000, RZ ;  /* 0xf30000000e007810 */ /* 0x000fc60007ffe0ff */
[-CC-:B------:R-:W-:Y:S01]  /*22d0*/  FFMA R18, R18, R11.reuse, R3.reuse ;  /* 0x0000000b12127223 */ /* 0x180fe20000000003 */
[--C-:B------:R-:W-:Y:S01]  /*22e0*/  FFMA R19, R11, R16, R3.reuse ;  /* 0x000000100b137223 */ /* 0x100fe20000000003 */
[----:B------:R-:W-:Y:S01]  /*22f0*/  FFMA R20, R20, R11, R3 ;  /* 0x0000000b14147223 */ /* 0x000fe20000000003 */
[----:B------:R-:W-:Y:S01]  /*2300*/  ISETP.GT.U32.AND P0, PT, R0, 0x727fffff, PT ;  /* 0x727fffff0000780c */ /* 0x000fe20003f04070 */
[----:B------:R1:W2:Y:S02]  /*2310*/  MUFU.RSQ R3, R14 ;  /* 0x0000000e00037308 */ /* 0x0002a40000001400 */
[----:B------:R1:W-:Y:S04]  /*2320*/  STL.64 [R1+0x20], R18 ;  /* 0x0000201201007387 */ /* 0x0003e80000100a00 */
[----:B------:R1:W-:Y:S06]  /*2330*/  STL [R1+0x1c], R20 ;  /* 0x00001c1401007387 */ /* 0x0003ec0000100800 */
[----:B------:R-:W-:Y:S05]  /*2340*/  @!P0 BRA `(.L_x_32) ;  /* 0x00000000001c8947 */ /* 0x000fea0003800000 */
[----:B------:R-:W-:Y:S01]  /*2350*/  BSSY.RECONVERGENT B0, `(.L_x_33) ;  /* 0x0000004000007945 */ /* 0x000fe20003800200 */
[----:B------:R-:W-:Y:S02]  /*2360*/  MOV R2, R14 ;  /* 0x0000000e00027202 */ /* 0x000fe40000000f00 */
[----:B------:R-:W-:-:S07]  /*2370*/  MOV R22, 0x2390 ;  /* 0x0000239000167802 */ /* 0x000fce0000000f00 */
[----:B0123--:R-:W-:Y:S05]  /*2380*/  CALL.REL.NOINC `($__internal_0_$__cuda_sm20_sqrt_rn_f32_slowpath) ;  /* 0x0000007c000c7944 */ /* 0x00ffea0003c00000 */
[----:B------:R-:W-:Y:S05]  /*2390*/  BSYNC.RECONVERGENT B0 ;  /* 0x0000000000007941 */ /* 0x000fea0003800200 */
.L_x_33:
[----:B------:R-:W-:Y:S01]  /*23a0*/  MOV R16, R24 ;  /* 0x0000001800107202 */ /* 0x000fe20000000f00 */
[----:B------:R-:W-:Y:S06]  /*23b0*/  BRA `(.L_x_34) ;  /* 0x0000000000107947 */ /* 0x000fec0003800000 */
.L_x_32:
[C---:B--2---:R-:W-:Y:S01]  /*23c0*/  FMUL.FTZ R5, R3.reuse, R14 ;  /* 0x0000000e03057220 */ /* 0x044fe20000410000 */
[----:B------:R-:W-:-:S03]  /*23d0*/  FMUL.FTZ R3, R3, 0.5 ;  /* 0x3f00000003037820 */ /* 0x000fc60000410000 */
[----:B-1----:R-:W-:-:S04]  /*23e0*/  FFMA R14, -R5, R5, R14 ;  /* 0x00000005050e7223 */ /* 0x002fc8000000010e */
[----:B------:R-:W-:-:S07]  /*23f0*/  FFMA R16, R14, R3, R5 ;  /* 0x000000030e107223 */ /* 0x000fce0000000005 */
.L_x_34:
        /* <DEDUP_REMOVED lines=20> */
.L_x_37:
        /* <DEDUP_REMOVED lines=38> */
[----:B------:R-:W-:-:S04]  /*27a0*/  LEA.HI R0, R2, R3, RZ, 0x1 ;  /* 0x0000000302007211 */ /* 0x000fc800078f08ff */
[----:B------:R-:W-:-:S04]  /*27b0*/  IADD3 R2, PT, PT, -R0, RZ, RZ ;  /* 0x000000ff00027210 */ /* 0x000fc80007ffe1ff */
[----:B------:R-:W-:Y:S01]  /*27c0*/  @!P0 MOV R0, R2 ;  /* 0x0000000200008202 */ /* 0x000fe20000000f00 */
[----:B--2---:R-:W-:-:S10]  /*27d0*/  DMUL R4, R18, UR4 ;  /* 0x0000000412047c28 */ /* 0x004fd40008000000 */
[----:B------:R-:W2:Y:S02]  /*27e0*/  F2F.F32.F64 R4, R4 ;  /* 0x0000000400047310 */ /* 0x000ea40000301000 */
[----:B-12---:R-:W-:-:S07]  /*27f0*/  FSEL R2, -R4, R4, !P1 ;  /* 0x0000000404027208 */ /* 0x006fce0004800100 */
.L_x_36:
[----:B------:R-:W-:Y:S05]  /*2800*/  BSYNC.RECONVERGENT B0 ;  /* 0x0000000000007941 */ /* 0x000fea0003800200 */
.L_x_35:
[----:B------:R-:W-:Y:S02]  /*2810*/  HFMA2 R19, -RZ, RZ, 0.487060546875, -0.0625 ;  /* 0x37cbac00ff137431 */ /* 0x000fe400000001ff */
[----:B0-----:R-:W-:Y:S01]  /*2820*/  FMUL R6, R13, 0.63661974668502807617 ;  /* 0x3f22f9830d067820 */ /* 0x001fe20000400000 */
[----:B------:R-:W-:Y:S01]  /*2830*/  FMUL R4, R2, R2 ;  /* 0x0000000202047220 */ /* 0x000fe20000400000 */
[----:B------:R-:W-:Y:S01]  /*2840*/  LOP3.LUT R5, R0, 0x1, RZ, 0xc0, !PT ;  /* 0x0000000100057812 */ /* 0x000fe200078ec0ff */
[----:B------:R-:W-:Y:S01]  /*2850*/  HFMA2 R20, -RZ, RZ, 1.541015625, -0.052001953125 ;  /* 0x3e2aaaa8ff147431 */ /* 0x000fe200000001ff */
[----:B------:R-:W-:Y:S01]  /*2860*/  MOV R18, 0x3c0885e4 ;  /* 0x3c0885e400127802 */ /* 0x000fe20000000f00 */
[----:B------:R-:W-:Y:S01]  /*2870*/  BSSY.RECONVERGENT B0, `(.L_x_38) ;  /* 0x000004c000007945 */ /* 0x000fe20003800200 */
[----:B------:R-:W0:Y:S01]  /*2880*/  F2I.NTZ R6, R6 ;  /* 0x0000000600067305 */ /* 0x000e220000203100 */
        /* <DEDUP_REMOVED lines=10> */
[----:B0-----:R-:W-:Y:S01]  /*2930*/  I2FP.F32.S32 R0, R6 ;  /* 0x0000000600007245 */ /* 0x001fe20000201400 */
        /* <DEDUP_REMOVED lines=13> */
[----:B------:R-:W0:Y:S01]  /*2a10*/  LDCU.64 UR18, c[0x4][URZ] ;  /* 0x01000000ff1277ac */ /* 0x000e220008000a00 */
[----:B------:R-:W-:Y:S02]  /*2a20*/  MOV R6, RZ ;  /* 0x000000ff00067202 */ /* 0x000fe40000000f00 */
[----:B------:R-:W-:Y:S01]  /*2a30*/  MOV R0, R1 ;  /* 0x0000000100007202 */ /* 0x000fe20000000f00 */
[----:B------:R-:W-:Y:S01]  /*2a40*/  UMOV UR5, URZ ;  /* 0x000000ff00057c82 */ /* 0x000fe20008000000 */
[----:B------:R-:W-:Y:S01]  /*2a50*/  LOP3.LUT R21, R2, 0x80000000, RZ, 0xfc, !PT ;  /* 0x8000000002157812 */ /* 0x000fe200078efcff */
[----:B------:R-:W-:-:S06]  /*2a60*/  UMOV UR4, URZ ;  /* 0x000000ff00047c82 */ /* 0x000fcc0008000000 */
.L_x_40:
[----:B0-----:R-:W-:Y:S02]  /*2a70*/  MOV R4, UR18 ;  /* 0x0000001200047c02 */ /* 0x001fe40008000f00 */
        /* <DEDUP_REMOVED lines=10> */
[----:B0-----:R-:W-:Y:S01]  /*2b20*/  IADD3 R0, PT, PT, R0, 0x4, RZ ;  /* 0x0000000400007810 */ /* 0x001fe20007ffe0ff */
        /* <DEDUP_REMOVED lines=25> */
[----:B------:R-:W1:Y:S01]  /*2cc0*/  I2F.F64.S64 R14, R14 ;  /* 0x0000000e000e7312 */ /* 0x000e620000301c00 */
[----:B0-----:R-:W-:-:S04]  /*2cd0*/  LEA.HI R6, R2, R3, RZ, 0x1 ;  /* 0x0000000302067211 */ /* 0x001fc800078f08ff */
[----:B------:R-:W-:-:S04]  /*2ce0*/  IADD3 R0, PT, PT, -R6, RZ, RZ ;  /* 0x000000ff06007210 */ /* 0x000fc80007ffe1ff */
[----:B------:R-:W-:Y:S01]  /*2cf0*/  @!P0 MOV R6, R0 ;  /* 0x0000000000068202 */ /* 0x000fe20000000f00 */
[----:B-1----:R-:W-:-:S10]  /*2d00*/  DMUL R4, R14, UR4 ;  /* 0x000000040e047c28 */ /* 0x002fd40008000000 */
[----:B------:R-:W0:Y:S02]  /*2d10*/  F2F.F32.F64 R4, R4 ;  /* 0x0000000400047310 */ /* 0x000e240000301000 */
[----:B0-----:R-:W-:-:S07]  /*2d20*/  FSEL R0, -R4, R4, !P1 ;  /* 0x0000000404007208 */ /* 0x001fce0004800100 */
.L_x_39:
[----:B------:R-:W-:Y:S05]  /*2d30*/  BSYNC.RECONVERGENT B0 ;  /* 0x0000000000007941 */ /* 0x000fea0003800200 */
.L_x_38:
[----:B---3--:R-:W-:Y:S01]  /*2d40*/  FMUL R4, R12, 0.63661974668502807617 ;  /* 0x3f22f9830c047820 */ /* 0x008fe20000400000 */
[----:B------:R-:W-:Y:S01]  /*2d50*/  FMUL R2, R0, R0 ;  /* 0x0000000000027220 */ /* 0x000fe20000400000 */
[C---:B------:R-:W-:Y:S01]  /*2d60*/  LOP3.LUT R5, R6.reuse, 0x1, RZ, 0xc0, !PT ;  /* 0x0000000106057812 */ /* 0x040fe200078ec0ff */
[----:B------:R-:W-:Y:S01]  /*2d70*/  BSSY.RECONVERGENT B0, `(.L_x_41) ;  /* 0x000004c000007945 */ /* 0x000fe20003800200 */
[----:B------:R-:W-:Y:S01]  /*2d80*/  IADD3 R6, PT, PT, R6, 0x1, RZ ;  /* 0x0000000106067810 */ /* 0x000fe20007ffe0ff */
[----:B------:R-:W-:Y:S01]  /*2d90*/  FFMA R3, R2, R19, -0.0013887860113754868507 ;  /* 0xbab607ed02037423 */ /* 0x000fe20000000013 */
[----:B------:R-:W0:Y:S01]  /*2da0*/  F2I.NTZ R4, R4 ;  /* 0x0000000400047305 */ /* 0x000e220000203100 */
        /* <DEDUP_REMOVED lines=24> */
[----:B------:R-:W0:Y:S01]  /*2f30*/  LDCU.64 UR18, c[0x4][URZ] ;  /* 0x01000000ff1277ac */ /* 0x000e220008000a00 */
[----:B------:R-:W-:Y:S01]  /*2f40*/  LOP3.LUT R21, R2, 0x80000000, RZ, 0xfc, !PT ;  /* 0x8000000002157812 */ /* 0x000fe200078efcff */
[----:B------:R-:W-:Y:S01]  /*2f50*/  UMOV UR5, URZ ;  /* 0x000000ff00057c82 */ /* 0x000fe20008000000 */
[----:B------:R-:W-:-:S05]  /*2f60*/  UMOV UR4, URZ ;  /* 0x000000ff00047c82 */ /* 0x000fca0008000000 */
.L_x_43:
        /* <DEDUP_REMOVED lines=22> */
[----:B------:R-:W3:Y:S01]  /*30d0*/  @P0 LDL R2, [R6+0x10] ;  /* 0x0000100006020983 */ /* 0x000ee20000100800 */
[----:B------:R-:W-:Y:S01]  /*30e0*/  LOP3.LUT R5, R5, 0x1f, RZ, 0xc0, !PT ;  /* 0x0000001f05057812 */ /* 0x000fe200078ec0ff */
[----:B------:R-:W-:Y:S01]  /*30f0*/  UMOV UR4, 0x54442d19 ;  /* 0x54442d1900047882 */ /* 0x000fe20000000000 */
[----:B------:R-:W-:-:S02]  /*3100*/  UMOV UR5, 0x3bf921fb ;  /* 0x3bf921fb00057882 */ /* 0x000fc40000000000 */
[-C--:B--2---:R-:W-:Y:S02]  /*3110*/  @P0 SHF.L.W.U32.HI R0, R3, R5.reuse, R0 ;  /* 0x0000000503000219 */ /* 0x084fe40000010e00 */
[----:B---3--:R-:W-:Y:S02]  /*3120*/  @P0 SHF.L.W.U32.HI R3, R2, R5, R3 ;  /* 0x0000000502030219 */ /* 0x008fe40000010e03 */
        /* <DEDUP_REMOVED lines=8> */
[----:B0-----:R-:W-:Y:S02]  /*31b0*/  LEA.HI R4, R5, R0, RZ, 0x1 ;  /* 0x0000000005047211 */ /* 0x001fe400078f08ff */
[----:B------:R-:W0:Y:S01]  /*31c0*/  I2F.F64.S64 R14, R14 ;  /* 0x0000000e000e7312 */ /* 0x000e220000301c00 */
[----:B------:R-:W-:-:S02]  /*31d0*/  ISETP.GE.AND P1, PT, R12, RZ, PT ;  /* 0x000000ff0c00720c */ /* 0x000fc40003f26270 */
[----:B------:R-:W-:-:S04]  /*31e0*/  IADD3 R0, PT, PT, -R4, RZ, RZ ;  /* 0x000000ff04007210 */ /* 0x000fc80007ffe1ff */
[----:B------:R-:W-:Y:S01]  /*31f0*/  @!P0 MOV R4, R0 ;  /* 0x0000000000048202 */ /* 0x000fe20000000f00 */
[----:B0-----:R-:W-:-:S10]  /*3200*/  DMUL R2, R14, UR4 ;  /* 0x000000040e027c28 */ /* 0x001fd40008000000 */
[----:B------:R-:W0:Y:S02]  /*3210*/  F2F.F32.F64 R2, R2 ;  /* 0x0000000200027310 */ /* 0x000e240000301000 */
[----:B0-----:R-:W-:-:S07]  /*3220*/  FSEL R15, -R2, R2, !P1 ;  /* 0x00000002020f7208 */ /* 0x001fce0004800100 */
.L_x_42:
[----:B------:R-:W-:Y:S05]  /*3230*/  BSYNC.RECONVERGENT B0 ;  /* 0x0000000000007941 */ /* 0x000fea0003800200 */
.L_x_41:
[----:B------:R-:W-:Y:S01]  /*3240*/  LOP3.LUT R2, R4, 0x1, RZ, 0xc0, !PT ;  /* 0x0000000104027812 */ /* 0x000fe200078ec0ff */
[----:B------:R-:W-:Y:S01]  /*3250*/  FMUL R0, R15, R15 ;  /* 0x0000000f0f007220 */ /* 0x000fe20000400000 */
[----:B------:R-:W-:Y:S01]  /*3260*/  MOV R5, 0x40400000 ;  /* 0x4040000000057802 */ /* 0x000fe20000000f00 */
[----:B------:R-:W-:Y:S01]  /*3270*/  FMUL R12, R16, -0.6666666865348815918 ;  /* 0xbf2aaaab100c7820 */ /* 0x000fe20000400000 */
[----:B------:R-:W-:Y:S01]  /*3280*/  ISETP.NE.U32.AND P0, PT, R2, 0x1, PT ;  /* 0x000000010200780c */ /* 0x000fe20003f05070 */
[----:B------:R-:W-:Y:S02]  /*3290*/  HFMA2 R2, -RZ, RZ, 1.666015625, -0.052093505859375 ;  /* 0x3eaaaaabff027431 */ /* 0x000fe400000001ff */
[----:B------:R-:W-:Y:S01]  /*32a0*/  FFMA R19, R0, R19, -0.0013887860113754868507 ;  /* 0xbab607ed00137423 */ /* 0x000fe20000000013 */
[----:B------:R-:W-:Y:S02]  /*32b0*/  IADD3 R4, PT, PT, R4, 0x1, RZ ;  /* 0x0000000104047810 */ /* 0x000fe40007ffe0ff */
[----:B------:R-:W-:-:S02]  /*32c0*/  FSEL R3, R18, 0.041666727513074874878, !P0 ;  /* 0x3d2aaabb12037808 */ /* 0x000fc40004000000 */
[----:B------:R-:W-:Y:S02]  /*32d0*/  FSEL R19, R19, -0.00019574658654164522886, P0 ;  /* 0xb94d415313137808 */ /* 0x000fe40000000000 */
[----:B------:R-:W-:Y:S02]  /*32e0*/  FSEL R20, -R20, -0.4999999701976776123, !P0 ;  /* 0xbeffffff14147808 */ /* 0x000fe40004000100 */
[----:B------:R-:W-:Y:S01]  /*32f0*/  FSEL R15, R15, 1, !P0 ;  /* 0x3f8000000f0f7808 */ /* 0x000fe20004000000 */
[----:B------:R-:W0:Y:S01]  /*3300*/  FCHK P0, R17, -3 ;  /* 0xc040000011007902 */ /* 0x000e220000000000 */
[----:B------:R-:W-:Y:S01]  /*3310*/  FFMA R5, -R2, R5, 1 ;  /* 0x3f80000002057423 */ /* 0x000fe20000000105 */
[----:B------:R-:W-:Y:S01]  /*3320*/  LOP3.LUT P1, RZ, R4, 0x2, RZ, 0xc0, !PT ;  /* 0x0000000204ff7812 */ /* 0x000fe2000782c0ff */
[----:B------:R-:W-:Y:S02]  /*3330*/  FFMA R3, R0, R19, R3 ;  /* 0x0000001300037223 */ /* 0x000fe40000000003 */
[----:B------:R-:W-:-:S02]  /*3340*/  FFMA R19, R5, -R2, -0.3333333432674407959 ;  /* 0xbeaaaaab05137423 */ /* 0x000fc40000000802 */
[C---:B------:R-:W-:Y:S01]  /*3350*/  FFMA R3, R0.reuse, R3, R20 ;  /* 0x0000000300037223 */ /* 0x040fe20000000014 */
[----:B------:R-:W-:Y:S01]  /*3360*/  FFMA R0, R0, R15, RZ ;  /* 0x0000000f00007223 */ /* 0x000fe200000000ff */
[----:B------:R-:W-:-:S03]  /*3370*/  FFMA R2, R17, R19, RZ ;  /* 0x0000001311027223 */ /* 0x000fc600000000ff */
[----:B------:R-:W-:Y:S01]  /*3380*/  FFMA R15, R0, R3, R15 ;  /* 0x00000003000f7223 */ /* 0x000fe2000000000f */
[----:B------:R-:W-:-:S03]  /*3390*/  FFMA R5, R2, 3, R17 ;  /* 0x4040000002057823 */ /* 0x000fc60000000011 */
[----:B------:R-:W-:Y:S01]  /*33a0*/  @P1 FADD R15, RZ, -R15 ;  /* 0x8000000fff0f1221 */ /* 0x000fe20000000000 */
[----:B------:R-:W-:Y:S01]  /*33b0*/  FFMA R0, R19, R5, R2 ;  /* 0x0000000513007223 */ /* 0x000fe20000000002 */
[----:B0-----:R-:W-:Y:S06]  /*33c0*/  @!P0 BRA `(.L_x_44) ;  /* 0x0000000000108947 */ /* 0x001fec0003800000 */
[----:B------:R-:W-:Y:S02]  /*33d0*/  MOV R0, R17 ;  /* 0x0000001100007202 */ /* 0x000fe40000000f00 */
[----:B------:R-:W-:Y:S02]  /*33e0*/  MOV R3, 0xc0400000 ;  /* 0xc040000000037802 */ /* 0x000fe40000000f00 */
[----:B------:R-:W-:-:S07]  /*33f0*/  MOV R59, 0x3410 ;  /* 0x00003410003b7802 */ /* 0x000fce0000000f00 */
[----:B------:R-:W-:Y:S05]  /*3400*/  CALL.REL.NOINC `($__internal_1_$__cuda_sm3x_div_rn_noftz_f32_slowpath) ;  /* 0x0000006c00487944 */ /* 0x000fea0003c00000 */
.L_x_44:
[----:B------:R-:W0:Y:S02]  /*3410*/  LDC.64 R16, c[0x0][0x3a0] ;  /* 0x0000e800ff107b82 */ /* 0x000e240000000a00 */
[----:B0-----:R-:W2:Y:S04]  /*3420*/  LDG.E R5, desc[UR10][R16.64+0xc] ;  /* 0x00000c0a10057981 */ /* 0x001ea8000c1e1900 */
[----:B------:R-:W3:Y:S01]  /*3430*/  LDG.E R3, desc[UR10][R16.64+0x18] ;  /* 0x0000180a10037981 */ /* 0x000ee2000c1e1900 */
[----:B------:R-:W-:-:S04]  /*3440*/  FADD R0, R55, R0 ;  /* 0x0000000037007221 */ /* 0x000fc80000000000 */
[-CC-:B------:R-:W-:Y:S01]  /*3450*/  FFMA R2, R11, R12.reuse, R0.reuse ;  /* 0x0000000c0b027223 */ /* 0x180fe20000000000 */
[--C-:B------:R-:W-:Y:S01]  /*3460*/  FFMA R4, R13, R12, R0.reuse ;  /* 0x0000000c0d047223 */ /* 0x100fe20000000000 */
[----:B------:R-:W-:Y:S02]  /*3470*/  FFMA R0, R12, R15, R0 ;  /* 0x0000000f0c007223 */ /* 0x000fe40000000000 */
[C---:B------:R-:W-:Y:S01]  /*3480*/  FADD R6, R55.reuse, -R2 ;  /* 0x8000000237067221 */ /* 0x040fe20000000000 */
[----:B------:R-:W-:-:S05]  /*3490*/  FADD R11, R55, -R4 ;  /* 0x80000004370b7221 */ /* 0x000fca0000000000 */
[----:B------:R-:W-:-:S04]  /*34a0*/  FSETP.GEU.AND P0, PT, |R11|, |R6|, PT ;  /* 0x400000060b00720b */ /* 0x000fc80003f0e200 */
[----:B------:R-:W-:Y:S01]  /*34b0*/  FSEL R6, |R11|, |R6|, !P0 ;  /* 0x400000060b067208 */ /* 0x000fe20004000200 */
[----:B------:R-:W-:-:S05]  /*34c0*/  FADD R11, R55, -R0 ;  /* 0x80000000370b7221 */ /* 0x000fca0000000000 */
[----:B------:R-:W-:Y:S01]  /*34d0*/  FSETP.GEU.AND P1, PT, |R11|, R6, PT ;  /* 0x000000060b00720b */ /* 0x000fe20003f2e200 */
[--C-:B--2---:R-:W-:Y:S01]  /*34e0*/  FADD R13, -R2, R5.reuse ;  /* 0x00000005020d7221 */ /* 0x104fe20000000100 */
[----:B------:R-:W-:Y:S01]  /*34f0*/  FADD R14, -R4, R5 ;  /* 0x00000005040e7221 */ /* 0x000fe20000000100 */
[--C-:B---3--:R-:W-:Y:S01]  /*3500*/  FADD R18, -R2, R3.reuse ;  /* 0x0000000302127221 */ /* 0x108fe20000000100 */
[----:B------:R-:W-:-:S03]  /*3510*/  FADD R19, -R4, R3 ;  /* 0x0000000304137221 */ /* 0x000fc60000000100 */
[-C--:B------:R-:W-:Y:S01]  /*3520*/  FSETP.GEU.AND P2, PT, |R14|, |R13|.reuse, PT ;  /* 0x4000000d0e00720b */ /* 0x080fe20003f4e200 */
[C---:B------:R-:W-:Y:S01]  /*3530*/  FADD R2, -R0.reuse, R5 ;  /* 0x0000000500027221 */ /* 0x040fe20000000100 */
[----:B------:R-:W-:Y:S01]  /*3540*/  FADD R15, -R0, R3 ;  /* 0x00000003000f7221 */ /* 0x000fe20000000100 */
[----:B------:R-:W-:Y:S02]  /*3550*/  SEL R4, RZ, 0x1, P0 ;  /* 0x00000001ff047807 */ /* 0x000fe40000000000 */
[CC--:B------:R-:W-:Y:S02]  /*3560*/  FSETP.GEU.AND P4, PT, |R19|.reuse, |R18|.reuse, PT ;  /* 0x400000121300720b */ /* 0x0c0fe40003f8e200 */
[----:B------:R-:W-:Y:S02]  /*3570*/  FSEL R13, |R14|, |R13|, !P2 ;  /* 0x4000000d0e0d7208 */ /* 0x000fe40005000200 */
[----:B------:R-:W-:Y:S02]  /*3580*/  FSEL R18, |R19|, |R18|, !P4 ;  /* 0x4000001213127208 */ /* 0x000fe40006000200 */
[----:B------:R-:W-:-:S02]  /*3590*/  FSETP.GEU.AND P3, PT, |R2|, R13, PT ;  /* 0x0000000d0200720b */ /* 0x000fc40003f6e200 */
[----:B------:R-:W-:Y:S02]  /*35a0*/  FSETP.GEU.AND P5, PT, |R15|, R18, PT ;  /* 0x000000120f00720b */ /* 0x000fe40003fae200 */
[----:B------:R-:W-:Y:S02]  /*35b0*/  SEL R2, RZ, 0x1, P2 ;  /* 0x00000001ff027807 */ /* 0x000fe40001000000 */
[----:B------:R-:W-:Y:S02]  /*35c0*/  SEL R0, RZ, 0x1, P4 ;  /* 0x00000001ff007807 */ /* 0x000fe40002000000 */
[----:B------:R-:W-:Y:S02]  /*35d0*/  SEL R2, R2, 0x2, P3 ;  /* 0x0000000202027807 */ /* 0x000fe40001800000 */
[----:B------:R-:W-:Y:S02]  /*35e0*/  SEL R0, R0, 0x2, P5 ;  /* 0x0000000200007807 */ /* 0x000fe40002800000 */
[----:B------:R-:W-:-:S02]  /*35f0*/  SEL R4, R4, 0x2, P1 ;  /* 0x0000000204047807 */ /* 0x000fc40000800000 */
[-C--:B------:R-:W-:Y:S02]  /*3600*/  LEA R53, R2, R1.reuse, 0x2 ;  /* 0x0000000102357211 */ /* 0x080fe400078e10ff */
[-C--:B------:R-:W-:Y:S02]  /*3610*/  LEA R42, R0, R1.reuse, 0x2 ;  /* 0x00000001002a7211 */ /* 0x080fe400078e10ff */
[----:B------:R-:W-:Y:S02]  /*3620*/  LEA R4, R4, R1, 0x2 ;  /* 0x0000000104047211 */ /* 0x000fe400078e10ff */
[----:B------:R-:W2:Y:S04]  /*3630*/  LDL R53, [R53+0x1c] ;  /* 0x00001c0035357983 */ /* 0x000ea80000100800 */
[----:B------:R0:W2:Y:S04]  /*3640*/  LDL R60, [R4+0x1c] ;  /* 0x00001c00043c7983 */ /* 0x0000a80000100800 */
[----:B------:R-:W3:Y:S01]  /*3650*/  LDL R42, [R42+0x1c] ;  /* 0x00001c002a2a7983 */ /* 0x000ee20000100800 */
[----:B------:R-:W-:Y:S01]  /*3660*/  MOV R2, UR15 ;  /* 0x0000000f00027c02 */ /* 0x000fe20008000f00 */
[----:B------:R-:W-:Y:S01]  /*3670*/  FADD R0, R8, R7 ;  /* 0x0000000708007221 */ /* 0x000fe20000000000 */
[----:B------:R-:W-:-:S02]  /*3680*/  MOV R7, UR13 ;  /* 0x0000000d00077c02 */ /* 0x000fc40008000f00 */
[----:B------:R-:W-:Y:S01]  /*3690*/  MOV R8, UR13 ;  /* 0x0000000d00087c02 */ /* 0x000fe20008000f00 */
[----:B------:R-:W-:Y:S01]  /*36a0*/  FMUL R2, R2, UR16 ;  /* 0x0000001002027c20 */ /* 0x000fe20008400000 */
[----:B------:R-:W-:Y:S01]  /*36b0*/  FADD R10, R10, R9 ;  /* 0x000000090a0a7221 */ /* 0x000fe20000000000 */
[----:B------:R-:W-:Y:S02]  /*36c0*/  MOV R9, UR15 ;  /* 0x0000000f00097c02 */ /* 0x000fe40008000f00 */
[----:B------:R-:W-:Y:S01]  /*36d0*/  MOV R13, UR15 ;  /* 0x0000000f000d7c02 */ /* 0x000fe20008000f00 */
[----:B------:R-:W-:Y:S01]  /*36e0*/  FFMA R2, R7, UR17, R2 ;  /* 0x0000001107027c23 */ /* 0x000fe20008000002 */
[----:B0-----:R-:W-:Y:S01]  /*36f0*/  FMUL R4, R8, UR16 ;  /* 0x0000001008047c20 */ /* 0x001fe20008400000 */
[----:B------:R-:W-:Y:S02]  /*3700*/  MOV R7, UR12 ;  /* 0x0000000c00077c02 */ /* 0x000fe40008000f00 */
[----:B------:R-:W-:Y:S01]  /*3710*/  MOV R6, UR14 ;  /* 0x0000000e00067c02 */ /* 0x000fe20008000f00 */
[--C-:B------:R-:W-:Y:S01]  /*3720*/  FFMA R14, R9, UR17, -R4.reuse ;  /* 0x00000011090e7c23 */ /* 0x100fe20008000804 */
[----:B------:R-:W-:Y:S01]  /*3730*/  FFMA R56, R13, -UR17, R4 ;  /* 0x800000110d387c23 */ /* 0x000fe20008000004 */
[----:B------:R-:W-:Y:S01]  /*3740*/  MOV R9, UR14 ;  /* 0x0000000e00097c02 */ /* 0x000fe20008000f00 */
[----:B------:R-:W-:Y:S01]  /*3750*/  FMUL R4, R7, UR16 ;  /* 0x0000001007047c20 */ /* 0x000fe20008400000 */
[----:B------:R-:W-:Y:S01]  /*3760*/  MOV R13, UR14 ;  /* 0x0000000e000d7c02 */ /* 0x000fe20008000f00 */
[----:B------:R-:W-:Y:S01]  /*3770*/  FMUL R6, R6, UR16 ;  /* 0x0000001006067c20 */ /* 0x000fe20008400000 */
[----:B------:R-:W-:Y:S01]  /*3780*/  MOV R11, UR12 ;  /* 0x0000000c000b7c02 */ /* 0x000fe20008000f00 */
[--C-:B------:R-:W-:Y:S01]  /*3790*/  FFMA R8, R9, UR17, -R4.reuse ;  /* 0x0000001109087c23 */ /* 0x100fe20008000804 */
[----:B------:R-:W-:Y:S01]  /*37a0*/  FMUL R14, R45, -R14 ;  /* 0x8000000e2d0e7220 */ /* 0x000fe20000400000 */
[----:B------:R-:W-:Y:S01]  /*37b0*/  FFMA R54, R13, -UR17, R4 ;  /* 0x800000110d367c23 */ /* 0x000fe20008000004 */
[----:B------:R-:W-:Y:S01]  /*37c0*/  FMUL R56, R45, -R56 ;  /* 0x800000382d387220 */ /* 0x000fe20000400000 */
[----:B------:R-:W-:Y:S01]  /*37d0*/  FFMA R6, R11, UR17, R6 ;  /* 0x000000110b067c23 */ /* 0x000fe20008000006 */
[C---:B------:R-:W-:Y:S01]  /*37e0*/  FMUL R51, R45.reuse, -R2 ;  /* 0x800000022d337220 */ /* 0x040fe20000400000 */
[C---:B------:R-:W-:Y:S01]  /*37f0*/  FMUL R9, R45.reuse, -R8 ;  /* 0x800000082d097220 */ /* 0x040fe20000400000 */
[C---:B------:R-:W-:Y:S01]  /*3800*/  FMUL R54, R45.reuse, -R54 ;  /* 0x800000362d367220 */ /* 0x040fe20000400000 */
[----:B------:R-:W-:Y:S01]  /*3810*/  FMUL R2, R14, R56 ;  /* 0x000000380e027220 */ /* 0x000fe20000400000 */
[----:B------:R-:W-:-:S02]  /*3820*/  FMUL R49, R45, -R6 ;  /* 0x800000062d317220 */ /* 0x000fc40000400000 */
[----:B------:R-:W-:Y:S01]  /*3830*/  FMUL R6, R9, R54 ;  /* 0x0000003609067220 */ /* 0x000fe20000400000 */
[----:B------:R-:W-:-:S03]  /*3840*/  FFMA R2, R51, R51, -R2 ;  /* 0x0000003333027223 */ /* 0x000fc60000000802 */
[----:B------:R-:W-:Y:S01]  /*3850*/  FFMA R6, R49, R49, -R6 ;  /* 0x0000003131067223 */ /* 0x000fe20000000806 */
[----:B------:R-:W-:Y:S01]  /*3860*/  FADD R13, R2, +QNAN ;  /* 0x7fc00000020d7421 */ /* 0x000fe20000000000 */
[----:B------:R-:W-:-:S03]  /*3870*/  MOV R11, UR15 ;  /* 0x0000000f000b7c02 */ /* 0x000fc60008000f00 */
[----:B------:R-:W-:Y:S01]  /*3880*/  FADD R13, R13, R6 ;  /* 0x000000060d0d7221 */ /* 0x000fe20000000000 */
[----:B------:R-:W-:Y:S01]  /*3890*/  MOV R17, UR13 ;  /* 0x0000000d00117c02 */ /* 0x000fe20008000f00 */
[----:B------:R-:W-:Y:S01]  /*38a0*/  FMUL R4, R11, UR12 ;  /* 0x0000000c0b047c20 */ /* 0x000fe20008400000 */
[----:B------:R-:W-:Y:S01]  /*38b0*/  FMUL R11, R49, R9 ;  /* 0x00000009310b7220 */ /* 0x000fe20000400000 */
[----:B------:R-:W-:Y:S02]  /*38c0*/  MOV R19, UR13 ;  /* 0x0000000d00137c02 */ /* 0x000fe40008000f00 */
[--C-:B------:R-:W-:Y:S01]  /*38d0*/  FFMA R2, R17, UR14, -R4.reuse ;  /* 0x0000000e11027c23 */ /* 0x100fe20008000804 */
[----:B------:R-:W-:Y:S02]  /*38e0*/  FFMA R8, R49, R54, R11 ;  /* 0x0000003631087223 */ /* 0x000fe4000000000b */
[----:B------:R-:W-:Y:S01]  /*38f0*/  FFMA R4, -R19, UR14, R4 ;  /* 0x0000000e13047c23 */ /* 0x000fe20008000104 */
[----:B------:R-:W-:Y:S03]  /*3900*/  BSSY.RECONVERGENT B2, `(.L_x_45) ;  /* 0x0000027000027945 */ /* 0x000fe60003800200 */
[----:B------:R-:W-:Y:S01]  /*3910*/  FMUL R47, R45, -R4 ;  /* 0x800000042d2f7220 */ /* 0x000fe20000400000 */
[----:B--2---:R-:W-:Y:S01]  /*3920*/  FADD R58, -R60, R53 ;  /* 0x000000353c3a7221 */ /* 0x004fe20000000100 */
[----:B---3--:R-:W-:-:S04]  /*3930*/  FADD R7, R53, -R42 ;  /* 0x8000002a35077221 */ /* 0x008fc80000000000 */
[----:B------:R-:W-:-:S04]  /*3940*/  FMUL R58, R58, R7 ;  /* 0x000000073a3a7220 */ /* 0x000fc80000400000 */
[----:B------:R-:W0:Y:S01]  /*3950*/  MUFU.RCP R15, R58 ;  /* 0x0000003a000f7308 */ /* 0x000e220000001000 */
[----:B------:R-:W-:-:S04]  /*3960*/  FMUL R7, R51, R14 ;  /* 0x0000000e33077220 */ /* 0x000fc80000400000 */
[----:B------:R-:W-:-:S03]  /*3970*/  FFMA R7, R51, R56, R7 ;  /* 0x0000003833077223 */ /* 0x000fc60000000007 */
[----:B------:R-:W1:Y:S01]  /*3980*/  FCHK P0, R13, R58 ;  /* 0x0000003a0d007302 */ /* 0x000e620000000000 */
[----:B------:R-:W-:Y:S01]  /*3990*/  FADD R7, R7, +QNAN ;  /* 0x7fc0000007077421 */ /* 0x000fe20000000000 */
[----:B0-----:R-:W-:-:S04]  /*39a0*/  FFMA R6, -R58, R15, 1 ;  /* 0x3f8000003a067423 */ /* 0x001fc8000000010f */
[----:B------:R-:W-:Y:S01]  /*39b0*/  FFMA R6, R15, R6, R15 ;  /* 0x000000060f067223 */ /* 0x000fe2000000000f */
[----:B------:R-:W-:Y:S01]  /*39c0*/  FADD R11, R7, R8 ;  /* 0x00000008070b7221 */ /* 0x000fe20000000000 */
[----:B------:R-:W-:Y:S02]  /*39d0*/  FMUL R7, R45, -R2 ;  /* 0x800000022d077220 */ /* 0x000fe40000400000 */
[----:B------:R-:W-:Y:S01]  /*39e0*/  FFMA R43, R13, R6, RZ ;  /* 0x000000060d2b7223 */ /* 0x000fe200000000ff */
[C---:B------:R-:W-:Y:S01]  /*39f0*/  FADD R52, R60.reuse, -R5 ;  /* 0x800000053c347221 */ /* 0x040fe20000000000 */
[C---:B------:R-:W-:Y:S01]  /*3a00*/  FADD R50, -R5.reuse, R53 ;  /* 0x0000003505327221 */ /* 0x040fe20000000100 */
[--C-:B------:R-:W-:Y:S01]  /*3a10*/  FADD R8, -R5, R42.reuse ;  /* 0x0000002a05087221 */ /* 0x100fe20000000100 */
[C-C-:B------:R-:W-:Y:S01]  /*3a20*/  FADD R48, R60.reuse, -R3.reuse ;  /* 0x800000033c307221 */ /* 0x140fe20000000000 */
[----:B------:R-:W-:Y:S01]  /*3a30*/  FADD R46, R53, -R3 ;  /* 0x80000003352e7221 */ /* 0x000fe20000000000 */
[--C-:B------:R-:W-:Y:S01]  /*3a40*/  FADD R2, -R3, R42.reuse ;  /* 0x0000002a03027221 */ /* 0x100fe20000000100 */
[--C-:B------:R-:W-:Y:S01]  /*3a50*/  FADD R44, -R60, R42.reuse ;  /* 0x0000002a3c2c7221 */ /* 0x100fe20000000100 */
[----:B------:R-:W-:Y:S01]  /*3a60*/  FADD R3, -R53, R42 ;  /* 0x0000002a35037221 */ /* 0x000fe20000000100 */
[----:B------:R-:W-:Y:S01]  /*3a70*/  FFMA R4, -R58, R43, R13 ;  /* 0x0000002b3a047223 */ /* 0x000fe2000000010d */
[CC--:B------:R-:W-:Y:S01]  /*3a80*/  FFMA R52, -R45.reuse, R10.reuse, -R52 ;  /* 0x0000000a2d347223 */ /* 0x0c0fe20000000934 */
[CC--:B------:R-:W-:Y:S01]  /*3a90*/  FFMA R50, -R45.reuse, R10.reuse, -R50 ;  /* 0x0000000a2d327223 */ /* 0x0c0fe20000000932 */
[C---:B------:R-:W-:Y:S01]  /*3aa0*/  FFMA R8, -R45.reuse, R10, -R8 ;  /* 0x0000000a2d087223 */ /* 0x040fe20000000908 */
[CC--:B------:R-:W-:Y:S01]  /*3ab0*/  FFMA R48, -R45.reuse, R0.reuse, -R48 ;  /* 0x000000002d307223 */ /* 0x0c0fe20000000930 */
[CC--:B------:R-:W-:Y:S01]  /*3ac0*/  FFMA R46, -R45.reuse, R0.reuse, -R46 ;  /* 0x000000002d2e7223 */ /* 0x0c0fe2000000092e */
[----:B------:R-:W-:Y:S01]  /*3ad0*/  FFMA R45, -R45, R0, -R2 ;  /* 0x000000002d2d7223 */ /* 0x000fe20000000902 */
[----:B------:R-:W-:Y:S01]  /*3ae0*/  FMUL R44, R44, R3 ;  /* 0x000000032c2c7220 */ /* 0x000fe20000400000 */
[----:B------:R-:W-:Y:S01]  /*3af0*/  FFMA R43, R6, R4, R43 ;  /* 0x00000004062b7223 */ /* 0x000fe2000000002b */
[----:B------:R-:W-:Y:S01]  /*3b00*/  FADD R42, -R55, R42 ;  /* 0x0000002a372a7221 */ /* 0x000fe20000000100 */
[----:B-1----:R-:W-:Y:S06]  /*3b10*/  @!P0 BRA `(.L_x_46) ;  /* 0x0000000000148947 */ /* 0x002fec0003800000 */
[----:B------:R-:W-:Y:S02]  /*3b20*/  MOV R0, R13 ;  /* 0x0000000d00007202 */ /* 0x000fe40000000f00 */
[----:B------:R-:W-:Y:S02]  /*3b30*/  MOV R3, R58 ;  /* 0x0000003a00037202 */ /* 0x000fe40000000f00 */
[----:B------:R-:W-:-:S07]  /*3b40*/  MOV R59, 0x3b60 ;  /* 0x00003b60003b7802 */ /* 0x000fce0000000f00 */
[----:B------:R-:W-:Y:S05]  /*3b50*/  CALL.REL.NOINC `($__internal_1_$__cuda_sm3x_div_rn_noftz_f32_slowpath) ;  /* 0x0000006400747944 */ /* 0x000fea0003c00000 */
[----:B------:R-:W-:-:S07]  /*3b60*/  MOV R43, R0 ;  /* 0x00000000002b7202 */ /* 0x000fce0000000f00 */
.L_x_46:
[----:B------:R-:W-:Y:S05]  /*3b70*/  BSYNC.RECONVERGENT B2 ;  /* 0x0000000000027941 */ /* 0x000fea0003800200 */
.L_x_45:
[----:B------:R-:W0:Y:S01]  /*3b80*/  MUFU.RCP R3, R58 ;  /* 0x0000003a00037308 */ /* 0x000e220000001000 */
[----:B------:R-:W-:Y:S07]  /*3b90*/  BSSY.RECONVERGENT B2, `(.L_x_47) ;  /* 0x000000d000027945 */ /* 0x000fee0003800200 */
        /* <DEDUP_REMOVED lines=8> */
[----:B------:R-:W-:Y:S02]  /*3c20*/  MOV R3, R58 ;  /* 0x0000003a00037202 */ /* 0x000fe40000000f00 */
[----:B------:R-:W-:-:S07]  /*3c30*/  MOV R59, 0x3c50 ;  /* 0x00003c50003b7802 */ /* 0x000fce0000000f00 */
[----:B------:R-:W-:Y:S05]  /*3c40*/  CALL.REL.NOINC `($__internal_1_$__cuda_sm3x_div_rn_noftz_f32_slowpath) ;  /* 0x0000006400387944 */ /* 0x000fea0003c00000 */
[----:B------:R-:W-:-:S07]  /*3c50*/  MOV R41, R0 ;  /* 0x0000000000297202 */ /* 0x000fce0000000f00 */
.L_x_48:
[----:B------:R-:W-:Y:S05]  /*3c60*/  BSYNC.RECONVERGENT B2 ;  /* 0x0000000000027941 */ /* 0x000fea0003800200 */
.L_x_47:
        /* <DEDUP_REMOVED lines=14> */
.L_x_50:
[----:B------:R-:W-:Y:S05]  /*3d50*/  BSYNC.RECONVERGENT B2 ;  /* 0x0000000000027941 */ /* 0x000fea0003800200 */
.L_x_49:
[----:B------:R-:W0:Y:S01]  /*3d60*/  MUFU.RCP R3, R44 ;  /* 0x0000002c00037308 */ /* 0x000e220000001000 */
[----:B------:R-:W1:Y:S01]  /*3d70*/  LDCU UR5, c[0x0][0x380] ;  /* 0x00007000ff0577ac */ /* 0x000e620008000800 */
[----:B------:R-:W2:Y:S01]  /*3d80*/  LDC R16, c[0x0][0x390] ;  /* 0x0000e400ff107b82 */ /* 0x000ea20000000800 */
[----:B------:R-:W-:Y:S01]  /*3d90*/  MOV R6, UR13 ;  /* 0x0000000d00067c02 */ /* 0x000fe20008000f00 */
[----:B------:R-:W-:Y:S01]  /*3da0*/  BSSY.RECONVERGENT B2, `(.L_x_51) ;  /* 0x000001c000027945 */ /* 0x000fe20003800200 */
[----:B------:R-:W2:Y:S01]  /*3db0*/  LDCU UR4, c[0x0][0x38c] ;  /* 0x00007180ff0477ac */ /* 0x000ea20008000800 */
[----:B------:R-:W-:Y:S02]  /*3dc0*/  MOV R5, UR13 ;  /* 0x0000000d00057c02 */ /* 0x000fe40008000f00 */
[----:B------:R-:W3:Y:S01]  /*3dd0*/  FCHK P0, R11, R44 ;  /* 0x0000002c0b007302 */ /* 0x000ee20000000000 */
[----:B0-----:R-:W-:Y:S01]  /*3de0*/  FFMA R0, -R44, R3, 1 ;  /* 0x3f8000002c007423 */ /* 0x001fe20000000103 */
[----:B-1----:R-:W-:-:S03]  /*3df0*/  ISETP.LE.AND P1, PT, RZ, UR5, PT ;  /* 0x00000005ff007c0c */ /* 0x002fc6000bf23270 */
[----:B------:R-:W-:Y:S01]  /*3e00*/  FFMA R4, R3, R0, R3 ;  /* 0x0000000003047223 */ /* 0x000fe20000000003 */
[----:B------:R-:W-:Y:S01]  /*3e10*/  HFMA2 R0, -RZ, RZ, 0.640625, 4.76837158203125e-07 ;  /* 0x39200008ff007431 */ /* 0x000fe200000001ff */
[----:B------:R-:W-:Y:S02]  /*3e20*/  MOV R3, UR15 ;  /* 0x0000000f00037c02 */ /* 0x000fe40008000f00 */
[----:B------:R-:W-:Y:S01]  /*3e30*/  FFMA R39, R11, R4, RZ ;  /* 0x000000040b277223 */ /* 0x000fe200000000ff */
[----:B--2---:R-:W-:Y:S01]  /*3e40*/  FMUL R16, R16, UR4 ;  /* 0x0000000410107c20 */ /* 0x004fe20008400000 */
[----:B------:R-:W-:Y:S01]  /*3e50*/  FSEL R2, R0, -0.00015258800704032182693, !P1 ;  /* 0xb920000800027808 */ /* 0x000fe20004800000 */
[----:B------:R-:W-:-:S04]  /*3e60*/  FMUL R0, R3, UR14 ;  /* 0x0000000e03007c20 */ /* 0x000fc80008400000 */
[----:B------:R-:W-:Y:S01]  /*3e70*/  FMUL R15, R57, R2 ;  /* 0x00000002390f7220 */ /* 0x000fe20000400000 */
[----:B------:R-:W-:Y:S01]  /*3e80*/  FMUL R2, R6, UR15 ;  /* 0x0000000f06027c20 */ /* 0x000fe20008400000 */
[----:B------:R-:W-:Y:S01]  /*3e90*/  FFMA R38, R5, UR12, R0 ;  /* 0x0000000c05267c23 */ /* 0x000fe20008000000 */
[----:B------:R-:W-:Y:S01]  /*3ea0*/  FFMA R0, -R44, R39, R11 ;  /* 0x000000272c007223 */ /* 0x000fe2000000010b */
[----:B------:R-:W-:Y:S01]  /*3eb0*/  FMUL R3, R16, R15 ;  /* 0x0000000f10037220 */ /* 0x000fe20000400000 */
[----:B------:R-:W-:Y:S02]  /*3ec0*/  FADD R37, R2, -R2 ;  /* 0x8000000202257221 */ /* 0x000fe40000000000 */
[----:B------:R-:W-:Y:S01]  /*3ed0*/  FFMA R39, R4, R0, R39 ;  /* 0x0000000004277223 */ /* 0x000fe20000000027 */
[C---:B------:R-:W-:Y:S01]  /*3ee0*/  FMUL R38, R3.reuse, -R38 ;  /* 0x8000002603267220 */ /* 0x040fe20000400000 */
[----:B------:R-:W-:Y:S01]  /*3ef0*/  FMUL R37, R3, -R37 ;  /* 0x8000002503257220 */ /* 0x000fe20000400000 */
[----:B---3--:R-:W-:Y:S06]  /*3f00*/  @!P0 BRA `(.L_x_52) ;  /* 0x0000000000148947 */ /* 0x008fec0003800000 */
[----:B------:R-:W-:Y:S02]  /*3f10*/  MOV R0, R11 ;  /* 0x0000000b00007202 */ /* 0x000fe40000000f00 */
[----:B------:R-:W-:Y:S02]  /*3f20*/  MOV R3, R44 ;  /* 0x0000002c00037202 */ /* 0x000fe40000000f00 */
[----:B------:R-:W-:-:S07]  /*3f30*/  MOV R59, 0x3f50 ;  /* 0x00003f50003b7802 */ /* 0x000fce0000000f00 */
[----:B------:R-:W-:Y:S05]  /*3f40*/  CALL.REL.NOINC `($__internal_1_$__cuda_sm3x_div_rn_noftz_f32_slowpath) ;  /* 0x0000006000787944 */ /* 0x000fea0003c00000 */
[----:B------:R-:W-:-:S07]  /*3f50*/  MOV R39, R0 ;  /* 0x0000000000277202 */ /* 0x000fce0000000f00 */
.L_x_52:
[----:B------:R-:W-:Y:S05]  /*3f60*/  BSYNC.RECONVERGENT B2 ;  /* 0x0000000000027941 */ /* 0x000fea0003800200 */
.L_x_51:
[----:B------:R-:W0:Y:S01]  /*3f70*/  MUFU.RCP R3, R58 ;  /* 0x0000003a00037308 */ /* 0x000e220000001000 */
[----:B------:R-:W-:Y:S01]  /*3f80*/  FMUL R10, R51, R52 ;  /* 0x00000034330a7220 */ /* 0x000fe20000400000 */
[-C--:B------:R-:W-:Y:S01]  /*3f90*/  FMUL R0, R14, R37.reuse ;  /* 0x000000250e007220 */ /* 0x080fe20000400000 */
[-C--:B------:R-:W-:Y:S01]  /*3fa0*/  FMUL R12, R49, R38.reuse ;  /* 0x00000026310c7220 */ /* 0x080fe20000400000 */
[----:B------:R-:W-:Y:S01]  /*3fb0*/  FMUL R11, R51, R37 ;  /* 0x00000025330b7220 */ /* 0x000fe20000400000 */
[C---:B------:R-:W-:Y:S01]  /*3fc0*/  FMUL R4, R9.reuse, R38 ;  /* 0x0000002609047220 */ /* 0x040fe20000400000 */
[----:B------:R-:W-:Y:S01]  /*3fd0*/  FADD R2, R10, -R0 ;  /* 0x800000000a027221 */ /* 0x000fe20000000000 */
[-C--:B------:R-:W-:Y:S01]  /*3fe0*/  FFMA R17, -R9, R47.reuse, R12 ;  /* 0x0000002f09117223 */ /* 0x080fe2000000010c */
[----:B------:R-:W-:Y:S01]  /*3ff0*/  BSSY.RECONVERGENT B2, `(.L_x_53) ;  /* 0x0000019000027945 */ /* 0x000fe20003800200 */
[----:B------:R-:W-:Y:S01]  /*4000*/  FFMA R13, R49, R47, R4 ;  /* 0x0000002f310d7223 */ /* 0x000fe20000000004 */
[----:B------:R-:W-:-:S04]  /*4010*/  FADD R2, R2, +QNAN ;  /* 0x7fc0000002027421 */ /* 0x000fc80000000000 */
[----:B------:R-:W-:Y:S01]  /*4020*/  FADD R21, R2, R17 ;  /* 0x0000001102157221 */ /* 0x000fe20000000000 */
[----:B------:R-:W-:Y:S01]  /*4030*/  FFMA R2, R14, R50, R11 ;  /* 0x000000320e027223 */ /* 0x000fe2000000000b */
[----:B0-----:R-:W-:Y:S02]  /*4040*/  FFMA R36, -R58, R3, 1 ;  /* 0x3f8000003a247423 */ /* 0x001fe40000000103 */
[----:B------:R-:W0:Y:S01]  /*4050*/  FCHK P0, R21, R58 ;  /* 0x0000003a15007302 */ /* 0x000e220000000000 */
[----:B------:R-:W-:Y:S01]  /*4060*/  FADD R2, R2, +QNAN ;  /* 0x7fc0000002027421 */ /* 0x000fe20000000000 */
[----:B------:R-:W-:Y:S01]  /*4070*/  FFMA R36, R3, R36, R3 ;  /* 0x0000002403247223 */ /* 0x000fe20000000003 */
[----:B------:R-:W-:Y:S01]  /*4080*/  FFMA R3, R51, R50, -R0 ;  /* 0x0000003233037223 */ /* 0x000fe20000000800 */
[----:B------:R-:W-:Y:S02]  /*4090*/  FFMA R0, R14, R52, R11 ;  /* 0x000000340e007223 */ /* 0x000fe4000000000b */
[----:B------:R-:W-:Y:S01]  /*40a0*/  FFMA R5, R36, R21, RZ ;  /* 0x0000001524057223 */ /* 0x000fe200000000ff */
[----:B------:R-:W-:Y:S01]  /*40b0*/  FADD R3, R3, +QNAN ;  /* 0x7fc0000003037421 */ /* 0x000fe20000000000 */
[----:B------:R-:W-:-:S02]  /*40c0*/  FADD R0, R0, +QNAN ;  /* 0x7fc0000000007421 */ /* 0x000fc40000000000 */
[----:B------:R-:W-:Y:S01]  /*40d0*/  FFMA R4, -R58, R5, R21 ;  /* 0x000000053a047223 */ /* 0x000fe20000000115 */
[----:B------:R-:W-:Y:S01]  /*40e0*/  FADD R17, R3, R17 ;  /* 0x0000001103117221 */ /* 0x000fe20000000000 */
[--C-:B------:R-:W-:Y:S01]  /*40f0*/  FADD R19, R0, R13.reuse ;  /* 0x0000000d00137221 */ /* 0x100fe20000000000 */
[----:B------:R-:W-:Y:S01]  /*4100*/  FADD R13, R2, R13 ;  /* 0x0000000d020d7221 */ /* 0x000fe20000000000 */
[----:B------:R-:W-:Y:S01]  /*4110*/  FFMA R36, R36, R4, R5 ;  /* 0x0000000424247223 */ /* 0x000fe20000000005 */
[----:B0-----:R-:W-:Y:S06]  /*4120*/  @!P0 BRA `(.L_x_54) ;  /* 0x0000000000148947 */ /* 0x001fec0003800000 */
[----:B------:R-:W-:Y:S02]  /*4130*/  MOV R0, R21 ;  /* 0x0000001500007202 */ /* 0x000fe40000000f00 */
[----:B------:R-:W-:Y:S02]  /*4140*/  MOV R3, R58 ;  /* 0x0000003a00037202 */ /* 0x000fe40000000f00 */
[----:B------:R-:W-:-:S07]  /*4150*/  MOV R59, 0x4170 ;  /* 0x00004170003b7802 */ /* 0x000fce0000000f00 */
[----:B------:R-:W-:Y:S05]  /*4160*/  CALL.REL.NOINC `($__internal_1_$__cuda_sm3x_div_rn_noftz_f32_slowpath) ;  /* 0x0000005c00f07944 */ /* 0x000fea0003c00000 */
[----:B------:R-:W-:-:S07]  /*4170*/  MOV R36, R0 ;  /* 0x0000000000247202 */ /* 0x000fce0000000f00 */
.L_x_54:
[----:B------:R-:W-:Y:S05]  /*4180*/  BSYNC.RECONVERGENT B2 ;  /* 0x0000000000027941 */ /* 0x000fea0003800200 */
.L_x_53:
        /* <DEDUP_REMOVED lines=14> */
.L_x_56:
[----:B------:R-:W-:Y:S05]  /*4270*/  BSYNC.RECONVERGENT B2 ;  /* 0x0000000000027941 */ /* 0x000fea0003800200 */
.L_x_55:
        /* <DEDUP_REMOVED lines=14> */
.L_x_58:
[----:B------:R-:W-:Y:S05]  /*4360*/  BSYNC.RECONVERGENT B2 ;  /* 0x0000000000027941 */ /* 0x000fea0003800200 */
.L_x_57:
[----:B------:R-:W0:Y:S01]  /*4370*/  MUFU.RCP R3, R44 ;  /* 0x0000002c00037308 */ /* 0x000e220000001000 */
[----:B------:R-:W-:Y:S01]  /*4380*/  MOV R0, UR12 ;  /* 0x0000000c00007c02 */ /* 0x000fe20008000f00 */
[----:B------:R-:W-:Y:S01]  /*4390*/  FMUL R16, R16, R15 ;  /* 0x0000000f10107220 */ /* 0x000fe20000400000 */
[----:B------:R-:W-:Y:S03]  /*43a0*/  BSSY.RECONVERGENT B2, `(.L_x_59) ;  /* 0x0000010000027945 */ /* 0x000fe60003800200 */
[----:B------:R-:W-:Y:S02]  /*43b0*/  FMUL R0, R0, UR14 ;  /* 0x0000000e00007c20 */ /* 0x000fe40008400000 */
[----:B------:R-:W1:Y:S02]  /*43c0*/  FCHK P0, R13, R44 ;  /* 0x0000002c0d007302 */ /* 0x000e640000000000 */
[----:B------:R-:W-:-:S04]  /*43d0*/  FADD R33, R0, -R0 ;  /* 0x8000000000217221 */ /* 0x000fc80000000000 */
[----:B------:R-:W-:Y:S01]  /*43e0*/  FMUL R33, R16, -R33 ;  /* 0x8000002110217220 */ /* 0x000fe20000400000 */
        /* <DEDUP_REMOVED lines=11> */
.L_x_60:
[----:B------:R-:W-:Y:S05]  /*44a0*/  BSYNC.RECONVERGENT B2 ;  /* 0x0000000000027941 */ /* 0x000fea0003800200 */
.L_x_59:
[----:B------:R-:W0:Y:S01]  /*44b0*/  MUFU.RCP R5, R58 ;  /* 0x0000003a00057308 */ /* 0x000e220000001000 */
[----:B------:R-:W-:Y:S01]  /*44c0*/  FMUL R31, R51, R38 ;  /* 0x00000026331f7220 */ /* 0x000fe20000400000 */
[----:B------:R-:W-:Y:S01]  /*44d0*/  FMUL R30, R49, R48 ;  /* 0x00000030311e7220 */ /* 0x000fe20000400000 */
[-C--:B------:R-:W-:Y:S01]  /*44e0*/  FMUL R2, R9, R33.reuse ;  /* 0x0000002109027220 */ /* 0x080fe20000400000 */
[C---:B------:R-:W-:Y:S01]  /*44f0*/  FMUL R29, R49.reuse, R33 ;  /* 0x00000021311d7220 */ /* 0x040fe20000400000 */
[CC--:B------:R-:W-:Y:S01]  /*4500*/  FFMA R0, -R14.reuse, R7.reuse, R31 ;  /* 0x000000070e007223 */ /* 0x0c0fe2000000011f */
[----:B------:R-:W-:Y:S01]  /*4510*/  FMUL R14, R14, R38 ;  /* 0x000000260e0e7220 */ /* 0x000fe20000400000 */
[--C-:B------:R-:W-:Y:S01]  /*4520*/  FADD R3, R30, -R2.reuse ;  /* 0x800000021e037221 */ /* 0x100fe20000000000 */
[----:B------:R-:W-:Y:S01]  /*4530*/  FFMA R13, R49, R46, -R2 ;  /* 0x0000002e310d7223 */ /* 0x000fe20000000802 */
[----:B------:R-:W-:Y:S01]  /*4540*/  FADD R0, R0, +QNAN ;  /* 0x7fc0000000007421 */ /* 0x000fe20000000000 */
[----:B------:R-:W-:Y:S01]  /*4550*/  FFMA R14, R51, R7, R14 ;  /* 0x00000007330e7223 */ /* 0x000fe2000000000e */
[C-C-:B------:R-:W-:Y:S01]  /*4560*/  FFMA R15, R9.reuse, R48, R29.reuse ;  /* 0x00000030090f7223 */ /* 0x140fe2000000001d */
[----:B------:R-:W-:Y:S01]  /*4570*/  FFMA R9, R9, R46, R29 ;  /* 0x0000002e09097223 */ /* 0x000fe2000000001d */
[----:B------:R-:W-:Y:S01]  /*4580*/  BSSY.RECONVERGENT B2, `(.L_x_61) ;  /* 0x0000012000027945 */ /* 0x000fe20003800200 */
[----:B------:R-:W-:Y:S01]  /*4590*/  FADD R14, R14, +QNAN ;  /* 0x7fc000000e0e7421 */ /* 0x000fe20000000000 */
[----:B------:R-:W-:Y:S01]  /*45a0*/  FADD R13, R0, R13 ;  /* 0x0000000d000d7221 */ /* 0x000fe20000000000 */
[----:B0-----:R-:W-:-:S02]  /*45b0*/  FFMA R28, -R58, R5, 1 ;  /* 0x3f8000003a1c7423 */ /* 0x001fc40000000105 */
[C---:B------:R-:W-:Y:S01]  /*45c0*/  FADD R15, R14.reuse, R15 ;  /* 0x0000000f0e0f7221 */ /* 0x040fe20000000000 */
[----:B------:R-:W-:Y:S01]  /*45d0*/  FADD R9, R14, R9 ;  /* 0x000000090e097221 */ /* 0x000fe20000000000 */
[----:B------:R-:W-:Y:S01]  /*45e0*/  FFMA R28, R5, R28, R5 ;  /* 0x0000001c051c7223 */ /* 0x000fe20000000005 */
[----:B------:R-:W-:-:S04]  /*45f0*/  FADD R5, R0, R3 ;  /* 0x0000000300057221 */ /* 0x000fc80000000000 */
[----:B------:R-:W0:Y:S01]  /*4600*/  FCHK P0, R5, R58 ;  /* 0x0000003a05007302 */ /* 0x000e220000000000 */
[----:B------:R-:W-:-:S04]  /*4610*/  FFMA R3, R28, R5, RZ ;  /* 0x000000051c037223 */ /* 0x000fc800000000ff */
[----:B------:R-:W-:-:S04]  /*4620*/  FFMA R2, -R58, R3, R5 ;  /* 0x000000033a027223 */ /* 0x000fc80000000105 */
[----:B------:R-:W-:Y:S01]  /*4630*/  FFMA R28, R28, R2, R3 ;  /* 0x000000021c1c7223 */ /* 0x000fe20000000003 */
[----:B0-----:R-:W-:Y:S06]  /*4640*/  @!P0 BRA `(.L_x_62) ;  /* 0x0000000000148947 */ /* 0x001fec0003800000 */
[----:B------:R-:W-:Y:S02]  /*4650*/  MOV R0, R5 ;  /* 0x0000000500007202 */ /* 0x000fe40000000f00 */
[----:B------:R-:W-:Y:S02]  /*4660*/  MOV R3, R58 ;  /* 0x0000003a00037202 */ /* 0x000fe40000000f00 */
[----:B------:R-:W-:-:S07]  /*4670*/  MOV R59, 0x4690 ;  /* 0x00004690003b7802 */ /* 0x000fce0000000f00 */
[----:B------:R-:W-:Y:S05]  /*4680*/  CALL.REL.NOINC `($__internal_1_$__cuda_sm3x_div_rn_noftz_f32_slowpath) ;  /* 0x0000005800a87944 */ /* 0x000fea0003c00000 */
[----:B------:R-:W-:-:S07]  /*4690*/  MOV R28, R0 ;  /* 0x00000000001c7202 */ /* 0x000fce0000000f00 */
.L_x_62:
[----:B------:R-:W-:Y:S05]  /*46a0*/  BSYNC.RECONVERGENT B2 ;  /* 0x0000000000027941 */ /* 0x000fea0003800200 */
.L_x_61:
        /* <DEDUP_REMOVED lines=14> */
.L_x_64:
[----:B------:R-:W-:Y:S05]  /*4790*/  BSYNC.RECONVERGENT B2 ;  /* 0x0000000000027941 */ /* 0x000fea0003800200 */
.L_x_63:
        /* <DEDUP_REMOVED lines=14> */
.L_x_66:
[----:B------:R-:W-:Y:S05]  /*4880*/  BSYNC.RECONVERGENT B2 ;  /* 0x0000000000027941 */ /* 0x000fea0003800200 */
.L_x_65:
        /* <DEDUP_REMOVED lines=14> */
.L_x_68:
[----:B------:R-:W-:Y:S05]  /*4970*/  BSYNC.RECONVERGENT B2 ;  /* 0x0000000000027941 */ /* 0x000fea0003800200 */
.L_x_67:
[----:B------:R-:W0:Y:S01]  /*4980*/  MUFU.RCP R5, R58 ;  /* 0x0000003a00057308 */ /* 0x000e220000001000 */
[----:B------:R-:W-:Y:S01]  /*4990*/  FMUL R0, R56, R37 ;  /* 0x0000002538007220 */ /* 0x000fe20000400000 */
[----:B------:R-:W-:Y:S01]  /*49a0*/  FFMA R3, -R7, R54, R12 ;  /* 0x0000003607037223 */ /* 0x000fe2000000010c */
[----:B------:R-:W-:Y:S02]  /*49b0*/  BSSY.RECONVERGENT B2, `(.L_x_69) ;  /* 0x000001b000027945 */ /* 0x000fe40003800200 */
[-CC-:B------:R-:W-:Y:S01]  /*49c0*/  FFMA R2, R51, R8.reuse, -R0.reuse ;  /* 0x0000000833027223 */ /* 0x180fe20000000800 */
[----:B------:R-:W-:Y:S01]  /*49d0*/  FADD R10, R10, -R0 ;  /* 0x800000000a0a7221 */ /* 0x000fe20000000000 */
[C-C-:B------:R-:W-:Y:S01]  /*49e0*/  FFMA R0, R56.reuse, R8, R11.reuse ;  /* 0x0000000838007223 */ /* 0x140fe2000000000b */
[----:B------:R-:W-:Y:S01]  /*49f0*/  FFMA R11, R56, R52, R11 ;  /* 0x00000034380b7223 */ /* 0x000fe2000000000b */
[----:B------:R-:W-:Y:S01]  /*4a00*/  FADD R2, R2, +QNAN ;  /* 0x7fc0000002027421 */ /* 0x000fe20000000000 */
[----:B------:R-:W-:Y:S01]  /*4a10*/  FADD R10, R10, +QNAN ;  /* 0x7fc000000a0a7421 */ /* 0x000fe20000000000 */
[----:B------:R-:W-:Y:S01]  /*4a20*/  FADD R0, R0, +QNAN ;  /* 0x7fc0000000007421 */ /* 0x000fe20000000000 */
[----:B------:R-:W-:Y:S01]  /*4a30*/  FADD R9, R11, +QNAN ;  /* 0x7fc000000b097421 */ /* 0x000fe20000000000 */
[--C-:B------:R-:W-:Y:S01]  /*4a40*/  FADD R17, R2, R3.reuse ;  /* 0x0000000302117221 */ /* 0x100fe20000000000 */
[----:B------:R-:W-:-:S03]  /*4a50*/  FADD R11, R10, R3 ;  /* 0x000000030a0b7221 */ /* 0x000fc60000000000 */
[----:B------:R-:W1:Y:S01]  /*4a60*/  FCHK P0, R17, R58 ;  /* 0x0000003a11007302 */ /* 0x000e620000000000 */
[----:B0-----:R-:W-:-:S04]  /*4a70*/  FFMA R24, -R58, R5, 1 ;  /* 0x3f8000003a187423 */ /* 0x001fc80000000105 */
[----:B------:R-:W-:Y:S01]  /*4a80*/  FFMA R24, R5, R24, R5 ;  /* 0x0000001805187223 */ /* 0x000fe20000000005 */
[----:B------:R-:W-:-:S03]  /*4a90*/  FMUL R5, R49, R7 ;  /* 0x0000000731057220 */ /* 0x000fc60000400000 */
[----:B------:R-:W-:Y:S01]  /*4aa0*/  FFMA R15, R24, R17, RZ ;  /* 0x00000011180f7223 */ /* 0x000fe200000000ff */
[----:B------:R-:W-:-:S03]  /*4ab0*/  FFMA R5, R54, R38, R5 ;  /* 0x0000002636057223 */ /* 0x000fc60000000005 */
[----:B------:R-:W-:Y:S01]  /*4ac0*/  FFMA R2, -R58, R15, R17 ;  /* 0x0000000f3a027223 */ /* 0x000fe20000000111 */
[--C-:B------:R-:W-:Y:S01]  /*4ad0*/  FADD R13, R0, R5.reuse ;  /* 0x00000005000d7221 */ /* 0x100fe20000000000 */
[----:B------:R-:W-:Y:S02]  /*4ae0*/  FADD R9, R9, R5 ;  /* 0x0000000509097221 */ /* 0x000fe40000000000 */
[----:B------:R-:W-:Y:S01]  /*4af0*/  FFMA R24, R24, R2, R15 ;  /* 0x0000000218187223 */ /* 0x000fe2000000000f */
[----:B-1----:R-:W-:Y:S06]  /*4b00*/  @!P0 BRA `(.L_x_70) ;  /* 0x0000000000148947 */ /* 0x002fec0003800000 */
[----:B------:R-:W-:Y:S02]  /*4b10*/  MOV R0, R17 ;  /* 0x0000001100007202 */ /* 0x000fe40000000f00 */
[----:B------:R-:W-:Y:S02]  /*4b20*/  MOV R3, R58 ;  /* 0x0000003a00037202 */ /* 0x000fe40000000f00 */
[----:B------:R-:W-:-:S07]  /*4b30*/  MOV R59, 0x4b50 ;  /* 0x00004b50003b7802 */ /* 0x000fce0000000f00 */
[----:B------:R-:W-:Y:S05]  /*4b40*/  CALL.REL.NOINC `($__internal_1_$__cuda_sm3x_div_rn_noftz_f32_slowpath) ;  /* 0x0000005400787944 */ /* 0x000fea0003c00000 */
[----:B------:R-:W-:-:S07]  /*4b50*/  MOV R24, R0 ;  /* 0x0000000000187202 */ /* 0x000fce0000000f00 */
.L_x_70:
[----:B------:R-:W-:Y:S05]  /*4b60*/  BSYNC.RECONVERGENT B2 ;  /* 0x0000000000027941 */ /* 0x000fea0003800200 */
.L_x_69:
        /* <DEDUP_REMOVED lines=14> */
.L_x_72:
[----:B------:R-:W-:Y:S05]  /*4c50*/  BSYNC.RECONVERGENT B2 ;  /* 0x0000000000027941 */ /* 0x000fea0003800200 */
.L_x_71:
        /* <DEDUP_REMOVED lines=14> */
.L_x_74:
[----:B------:R-:W-:Y:S05]  /*4d40*/  BSYNC.RECONVERGENT B2 ;  /* 0x0000000000027941 */ /* 0x000fea0003800200 */
.L_x_73:
        /* <DEDUP_REMOVED lines=14> */
.L_x_76:
[----:B------:R-:W-:Y:S05]  /*4e30*/  BSYNC.RECONVERGENT B2 ;  /* 0x0000000000027941 */ /* 0x000fea0003800200 */
.L_x_75:
[----:B------:R-:W0:Y:S01]  /*4e40*/  MUFU.RCP R9, R58 ;  /* 0x0000003a00097308 */ /* 0x000e220000001000 */
[----:B------:R-:W-:Y:S01]  /*4e50*/  FMUL R3, R37, R37 ;  /* 0x0000002525037220 */ /* 0x000fe20000400000 */
[C---:B------:R-:W-:Y:S01]  /*4e60*/  FMUL R5, R7.reuse, R47 ;  /* 0x0000002f07057220 */ /* 0x040fe20000400000 */
[----:B------:R-:W-:Y:S01]  /*4e70*/  FMUL R4, R7, R38 ;  /* 0x0000002607047220 */ /* 0x000fe20000400000 */
[----:B------:R-:W-:Y:S01]  /*4e80*/  BSSY.RECONVERGENT B2, `(.L_x_77) ;  /* 0x000001d000027945 */ /* 0x000fe20003800200 */
[----:B------:R-:W-:Y:S01]  /*4e90*/  FFMA R0, R52, R8, -R3 ;  /* 0x0000000834007223 */ /* 0x000fe20000000803 */
[----:B------:R-:W-:Y:S01]  /*4ea0*/  FFMA R20, R38, R38, -R5 ;  /* 0x0000002626147223 */ /* 0x000fe20000000805 */
[----:B------:R-:W-:Y:S01]  /*4eb0*/  FFMA R3, R52, R50, -R3 ;  /* 0x0000003234037223 */ /* 0x000fe20000000803 */
[----:B------:R-:W-:Y:S01]  /*4ec0*/  FFMA R19, R47, R38, R4 ;  /* 0x000000262f137223 */ /* 0x000fe20000000004 */
[----:B------:R-:W-:Y:S01]  /*4ed0*/  FADD R5, R0, +QNAN ;  /* 0x7fc0000000057421 */ /* 0x000fe20000000000 */
[----:B------:R-:W-:Y:S01]  /*4ee0*/  FMUL R0, R50, R37 ;  /* 0x0000002532007220 */ /* 0x000fe20000400000 */
[----:B------:R-:W-:-:S02]  /*4ef0*/  FADD R3, R3, +QNAN ;  /* 0x7fc0000003037421 */ /* 0x000fc40000000000 */
[----:B------:R-:W-:Y:S01]  /*4f00*/  FADD R15, R5, R20 ;  /* 0x00000014050f7221 */ /* 0x000fe20000000000 */
[----:B------:R-:W-:Y:S01]  /*4f10*/  FFMA R2, R52, R37, R0 ;  /* 0x0000002534027223 */ /* 0x000fe20000000000 */
[----:B------:R-:W-:Y:S01]  /*4f20*/  FADD R11, R3, R20 ;  /* 0x00000014030b7221 */ /* 0x000fe20000000000 */
[----:B0-----:R-:W-:Y:S01]  /*4f30*/  FFMA R18, -R58, R9, 1 ;  /* 0x3f8000003a127423 */ /* 0x001fe20000000109 */
[----:B------:R-:W0:Y:S01]  /*4f40*/  FCHK P0, R15, R58 ;  /* 0x0000003a0f007302 */ /* 0x000e220000000000 */
[----:B------:R-:W-:Y:S02]  /*4f50*/  FADD R2, R2, +QNAN ;  /* 0x7fc0000002027421 */ /* 0x000fe40000000000 */
[----:B------:R-:W-:Y:S01]  /*4f60*/  FFMA R18, R9, R18, R9 ;  /* 0x0000001209127223 */ /* 0x000fe20000000009 */
[----:B------:R-:W-:-:S03]  /*4f70*/  FMUL R9, R52, R37 ;  /* 0x0000002534097220 */ /* 0x000fc60000400000 */
[----:B------:R-:W-:Y:S01]  /*4f80*/  FFMA R5, R18, R15, RZ ;  /* 0x0000000f12057223 */ /* 0x000fe200000000ff */
[----:B------:R-:W-:-:S03]  /*4f90*/  FFMA R9, R8, R37, R9 ;  /* 0x0000002508097223 */ /* 0x000fc60000000009 */
[----:B------:R-:W-:Y:S01]  /*4fa0*/  FFMA R4, -R58, R5, R15 ;  /* 0x000000053a047223 */ /* 0x000fe2000000010f */
[----:B------:R-:W-:Y:S01]  /*4fb0*/  FADD R0, R9, +QNAN ;  /* 0x7fc0000009007421 */ /* 0x000fe20000000000 */
[----:B------:R-:W-:Y:S02]  /*4fc0*/  FADD R9, R2, R19 ;  /* 0x0000001302097221 */ /* 0x000fe40000000000 */
[----:B------:R-:W-:Y:S01]  /*4fd0*/  FFMA R18, R18, R4, R5 ;  /* 0x0000000412127223 */ /* 0x000fe20000000005 */
[----:B------:R-:W-:Y:S01]  /*4fe0*/  FADD R13, R0, R19 ;  /* 0x00000013000d7221 */ /* 0x000fe20000000000 */
[----:B0-----:R-:W-:Y:S06]  /*4ff0*/  @!P0 BRA `(.L_x_78) ;  /* 0x0000000000148947 */ /* 0x001fec0003800000 */
[----:B------:R-:W-:Y:S02]  /*5000*/  MOV R0, R15 ;  /* 0x0000000f00007202 */ /* 0x000fe40000000f00 */
[----:B------:R-:W-:Y:S02]  /*5010*/  MOV R3, R58 ;  /* 0x0000003a00037202 */ /* 0x000fe40000000f00 */
[----:B------:R-:W-:-:S07]  /*5020*/  MOV R59, 0x5040 ;  /* 0x00005040003b7802 */ /* 0x000fce0000000f00 */
[----:B------:R-:W-:Y:S05]  /*5030*/  CALL.REL.NOINC `($__internal_1_$__cuda_sm3x_div_rn_noftz_f32_slowpath) ;  /* 0x00000050003c7944 */ /* 0x000fea0003c00000 */
[----:B------:R-:W-:-:S07]  /*5040*/  MOV R18, R0 ;  /* 0x0000000000127202 */ /* 0x000fce0000000f00 */
.L_x_78:
[----:B------:R-:W-:Y:S05]  /*5050*/  BSYNC.RECONVERGENT B2 ;  /* 0x0000000000027941 */ /* 0x000fea0003800200 */
.L_x_77:
        /* <DEDUP_REMOVED lines=14> */
.L_x_80:
[----:B------:R-:W-:Y:S05]  /*5140*/  BSYNC.RECONVERGENT B2 ;  /* 0x0000000000027941 */ /* 0x000fea0003800200 */
.L_x_79:
        /* <DEDUP_REMOVED lines=14> */
.L_x_82:
[----:B------:R-:W-:Y:S05]  /*5230*/  BSYNC.RECONVERGENT B2 ;  /* 0x0000000000027941 */ /* 0x000fea0003800200 */
.L_x_81:
        /* <DEDUP_REMOVED lines=14> */
.L_x_84:
[----:B------:R-:W-:Y:S05]  /*5320*/  BSYNC.RECONVERGENT B2 ;  /* 0x0000000000027941 */ /* 0x000fea0003800200 */
.L_x_83:
[----:B------:R-:W0:Y:S01]  /*5330*/  MUFU.RCP R13, R58 ;  /* 0x0000003a000d7308 */ /* 0x000e220000001000 */
[C---:B------:R-:W-:Y:S01]  /*5340*/  FMUL R5, R7.reuse, R37 ;  /* 0x0000002507057220 */ /* 0x040fe20000400000 */
[-C--:B------:R-:W-:Y:S01]  /*5350*/  FMUL R3, R7, R33.reuse ;  /* 0x0000002107037220 */ /* 0x080fe20000400000 */
[-C--:B------:R-:W-:Y:S01]  /*5360*/  FMUL R14, R48, R38.reuse ;  /* 0x00000026300e7220 */ /* 0x080fe20000400000 */
[----:B------:R-:W-:Y:S01]  /*5370*/  FMUL R12, R38, R33 ;  /* 0x00000021260c7220 */ /* 0x000fe20000400000 */
[-C--:B------:R-:W-:Y:S01]  /*5380*/  FFMA R0, R8, R38.reuse, -R5 ;  /* 0x0000002608007223 */ /* 0x080fe20000000805 */
[----:B------:R-:W-:Y:S01]  /*5390*/  FMUL R10, R52, R38 ;  /* 0x00000026340a7220 */ /* 0x000fe20000400000 */
[----:B------:R-:W-:Y:S01]  /*53a0*/  FADD R9, R14, -R3 ;  /* 0x800000030e097221 */ /* 0x000fe20000000000 */
[----:B------:R-:W-:Y:S01]  /*53b0*/  BSSY.RECONVERGENT B2, `(.L_x_85) ;  /* 0x000001b000027945 */ /* 0x000fe20003800200 */
[----:B------:R-:W-:Y:S01]  /*53c0*/  FADD R0, R0, +QNAN ;  /* 0x7fc0000000007421 */ /* 0x000fe20000000000 */
[----:B------:R-:W-:-:S03]  /*53d0*/  FADD R5, -R5, R10 ;  /* 0x0000000a05057221 */ /* 0x000fc60000000100 */
[----:B------:R-:W-:Y:S01]  /*53e0*/  FADD R0, R0, R9 ;  /* 0x0000000900007221 */ /* 0x000fe20000000000 */
[----:B------:R-:W-:Y:S01]  /*53f0*/  FMUL R9, R38, R37 ;  /* 0x0000002526097220 */ /* 0x000fe20000400000 */
[----:B------:R-:W-:Y:S01]  /*5400*/  FADD R5, R5, +QNAN ;  /* 0x7fc0000005057421 */ /* 0x000fe20000000000 */
[----:B0-----:R-:W-:Y:S01]  /*5410*/  FFMA R2, -R58, R13, 1 ;  /* 0x3f8000003a027423 */ /* 0x001fe2000000010d */
[----:B------:R-:W0:Y:S01]  /*5420*/  FCHK P0, R0, R58 ;  /* 0x0000003a00007302 */ /* 0x000e220000000000 */
[-CC-:B------:R-:W-:Y:S01]  /*5430*/  FFMA R8, R8, R7.reuse, R9.reuse ;  /* 0x0000000708087223 */ /* 0x180fe20000000009 */
[----:B------:R-:W-:Y:S01]  /*5440*/  FFMA R9, R52, R7, R9 ;  /* 0x0000000734097223 */ /* 0x000fe20000000009 */
[----:B------:R-:W-:Y:S02]  /*5450*/  FFMA R13, R13, R2, R13 ;  /* 0x000000020d0d7223 */ /* 0x000fe4000000000d */
[----:B------:R-:W-:Y:S01]  /*5460*/  FADD R8, R8, +QNAN ;  /* 0x7fc0000008087421 */ /* 0x000fe20000000000 */
[----:B------:R-:W-:Y:S01]  /*5470*/  FADD R9, R9, +QNAN ;  /* 0x7fc0000009097421 */ /* 0x000fe20000000000 */
[----:B------:R-:W-:-:S04]  /*5480*/  FFMA R11, R13, R0, RZ ;  /* 0x000000000d0b7223 */ /* 0x000fc800000000ff */
[----:B------:R-:W-:-:S04]  /*5490*/  FFMA R2, -R58, R11, R0 ;  /* 0x0000000b3a027223 */ /* 0x000fc80000000100 */
[----:B------:R-:W-:Y:S01]  /*54a0*/  FFMA R13, R13, R2, R11 ;  /* 0x000000020d0d7223 */ /* 0x000fe2000000000b */
[C-C-:B------:R-:W-:Y:S01]  /*54b0*/  FFMA R11, R7.reuse, R48, R12.reuse ;  /* 0x00000030070b7223 */ /* 0x140fe2000000000c */
[----:B------:R-:W-:-:S03]  /*54c0*/  FFMA R2, R7, R46, R12 ;  /* 0x0000002e07027223 */ /* 0x000fc6000000000c */
[----:B------:R-:W-:Y:S01]  /*54d0*/  FADD R11, R8, R11 ;  /* 0x0000000b080b7221 */ /* 0x000fe20000000000 */
[----:B------:R-:W-:Y:S01]  /*54e0*/  FFMA R8, R46, R38, -R3 ;  /* 0x000000262e087223 */ /* 0x000fe20000000803 */
[----:B------:R-:W-:-:S03]  /*54f0*/  FADD R9, R9, R2 ;  /* 0x0000000209097221 */ /* 0x000fc60000000000 */
[----:B------:R-:W-:Y:S01]  /*5500*/  FADD R8, R5, R8 ;  /* 0x0000000805087221 */ /* 0x000fe20000000000 */
[----:B0-----:R-:W-:Y:S06]  /*5510*/  @!P0 BRA `(.L_x_86) ;  /* 0x0000000000108947 */ /* 0x001fec0003800000 */
[----:B------:R-:W-:Y:S02]  /*5520*/  MOV R3, R58 ;  /* 0x0000003a00037202 */ /* 0x000fe40000000f00 */
[----:B------:R-:W-:-:S07]  /*5530*/  MOV R59, 0x5550 ;  /* 0x00005550003b7802 */ /* 0x000fce0000000f00 */
[----:B------:R-:W-:Y:S05]  /*5540*/  CALL.REL.NOINC `($__internal_1_$__cuda_sm3x_div_rn_noftz_f32_slowpath) ;  /* 0x0000004800f87944 */ /* 0x000fea0003c00000 */
[----:B------:R-:W-:-:S07]  /*5550*/  MOV R13, R0 ;  /* 0x00000000000d7202 */ /* 0x000fce0000000f00 */
.L_x_86:
[----:B------:R-:W-:Y:S05]  /*5560*/  BSYNC.RECONVERGENT B2 ;  /* 0x0000000000027941 */ /* 0x000fea0003800200 */
.L_x_85:
        /* <DEDUP_REMOVED lines=14> */
.L_x_88:
[----:B------:R-:W-:Y:S05]  /*5650*/  BSYNC.RECONVERGENT B2 ;  /* 0x0000000000027941 */ /* 0x000fea0003800200 */
.L_x_87:
        /* <DEDUP_REMOVED lines=14> */
.L_x_90:
[----:B------:R-:W-:Y:S05]  /*5740*/  BSYNC.RECONVERGENT B2 ;  /* 0x0000000000027941 */ /* 0x000fea0003800200 */
.L_x_89:
        /* <DEDUP_REMOVED lines=14> */
.L_x_92:
[----:B------:R-:W-:Y:S05]  /*5830*/  BSYNC.RECONVERGENT B2 ;  /* 0x0000000000027941 */ /* 0x000fea0003800200 */
.L_x_91:
[----:B------:R-:W0:Y:S01]  /*5840*/  MUFU.RCP R3, R58 ;  /* 0x0000003a00037308 */ /* 0x000e220000001000 */
[----:B------:R-:W-:Y:S01]  /*5850*/  FFMA R2, R56, -R47, R31 ;  /* 0x8000002f38027223 */ /* 0x000fe2000000001f */
[----:B------:R-:W-:Y:S01]  /*5860*/  FMUL R4, R54, R33 ;  /* 0x0000002136047220 */ /* 0x000fe20000400000 */
[----:B------:R-:W-:Y:S01]  /*5870*/  FMUL R51, R51, R47 ;  /* 0x0000002f33337220 */ /* 0x000fe20000400000 */
[----:B------:R-:W-:Y:S01]  /*5880*/  BSSY.RECONVERGENT B2, `(.L_x_93) ;  /* 0x0000017000027945 */ /* 0x000fe20003800200 */
[----:B------:R-:W-:Y:S01]  /*5890*/  FADD R2, R2, +QNAN ;  /* 0x7fc0000002027421 */ /* 0x000fe20000000000 */
[----:B------:R-:W-:Y:S01]  /*58a0*/  FFMA R49, R49, R45, -R4 ;  /* 0x0000002d31317223 */ /* 0x000fe20000000804 */
[----:B------:R-:W-:-:S03]  /*58b0*/  FFMA R51, R56, R38, R51 ;  /* 0x0000002638337223 */ /* 0x000fc60000000033 */
[----:B------:R-:W-:Y:S01]  /*58c0*/  FADD R0, R2, R49 ;  /* 0x0000003102007221 */ /* 0x000fe20000000000 */
[----:B------:R-:W-:-:S03]  /*58d0*/  FADD R51, R51, +QNAN ;  /* 0x7fc0000033337421 */ /* 0x000fc60000000000 */
[----:B------:R-:W1:Y:S01]  /*58e0*/  FCHK P0, R0, R58 ;  /* 0x0000003a00007302 */ /* 0x000e620000000000 */
[----:B0-----:R-:W-:-:S04]  /*58f0*/  FFMA R6, -R58, R3, 1 ;  /* 0x3f8000003a067423 */ /* 0x001fc80000000103 */
[----:B------:R-:W-:Y:S01]  /*5900*/  FFMA R49, R3, R6, R3 ;  /* 0x0000000603317223 */ /* 0x000fe20000000003 */
[----:B------:R-:W-:Y:S01]  /*5910*/  FADD R3, R30, -R4 ;  /* 0x800000041e037221 */ /* 0x000fe20000000000 */
[C-C-:B------:R-:W-:Y:S01]  /*5920*/  FFMA R4, R54.reuse, R45, R29.reuse ;  /* 0x0000002d36047223 */ /* 0x140fe2000000001d */
[----:B------:R-:W-:Y:S01]  /*5930*/  FFMA R54, R54, R48, R29 ;  /* 0x0000003036367223 */ /* 0x000fe2000000001d */
[----:B------:R-:W-:Y:S01]  /*5940*/  FFMA R6, R49, R0, RZ ;  /* 0x0000000031067223 */ /* 0x000fe200000000ff */
[----:B------:R-:W-:Y:S01]  /*5950*/  FADD R29, R2, R3 ;  /* 0x00000003021d7221 */ /* 0x000fe20000000000 */
[C---:B------:R-:W-:Y:S01]  /*5960*/  FADD R31, R51.reuse, R4 ;  /* 0x00000004331f7221 */ /* 0x040fe20000000000 */
[----:B------:R-:W-:Y:S01]  /*5970*/  FADD R9, R51, R54 ;  /* 0x0000003633097221 */ /* 0x000fe20000000000 */
[----:B------:R-:W-:-:S04]  /*5980*/  FFMA R5, -R58, R6, R0 ;  /* 0x000000063a057223 */ /* 0x000fc80000000100 */
[----:B------:R-:W-:Y:S01]  /*5990*/  FFMA R49, R49, R5, R6 ;  /* 0x0000000531317223 */ /* 0x000fe20000000006 */
[----:B-1----:R-:W-:Y:S06]  /*59a0*/  @!P0 BRA `(.L_x_94) ;  /* 0x0000000000108947 */ /* 0x002fec0003800000 */
[----:B------:R-:W-:Y:S02]  /*59b0*/  MOV R3, R58 ;  /* 0x0000003a00037202 */ /* 0x000fe40000000f00 */
[----:B------:R-:W-:-:S07]  /*59c0*/  MOV R59, 0x59e0 ;  /* 0x000059e0003b7802 */ /* 0x000fce0000000f00 */
[----:B------:R-:W-:Y:S05]  /*59d0*/  CALL.REL.NOINC `($__internal_1_$__cuda_sm3x_div_rn_noftz_f32_slowpath) ;  /* 0x0000004400d47944 */ /* 0x000fea0003c00000 */
[----:B------:R-:W-:-:S07]  /*59e0*/  MOV R49, R0 ;  /* 0x0000000000317202 */ /* 0x000fce0000000f00 */
.L_x_94:
[----:B------:R-:W-:Y:S05]  /*59f0*/  BSYNC.RECONVERGENT B2 ;  /* 0x0000000000027941 */ /* 0x000fea0003800200 */
.L_x_93:
        /* <DEDUP_REMOVED lines=14> */
.L_x_96:
[----:B------:R-:W-:Y:S05]  /*5ae0*/  BSYNC.RECONVERGENT B2 ;  /* 0x0000000000027941 */ /* 0x000fea0003800200 */
.L_x_95:
        /* <DEDUP_REMOVED lines=14> */
.L_x_98:
[----:B------:R-:W-:Y:S05]  /*5bd0*/  BSYNC.RECONVERGENT B2 ;  /* 0x0000000000027941 */ /* 0x000fea0003800200 */
.L_x_97:
        /* <DEDUP_REMOVED lines=14> */
.L_x_100:
[----:B------:R-:W-:Y:S05]  /*5cc0*/  BSYNC.RECONVERGENT B2 ;  /* 0x0000000000027941 */ /* 0x000fea0003800200 */
.L_x_99:
[----:B------:R-:W0:Y:S01]  /*5cd0*/  MUFU.RCP R59, R58 ;  /* 0x0000003a003b7308 */ /* 0x000e220000001000 */
[C---:B------:R-:W-:Y:S01]  /*5ce0*/  FMUL R3, R47.reuse, R37 ;  /* 0x000000252f037220 */ /* 0x040fe20000400000 */
[C---:B------:R-:W-:Y:S01]  /*5cf0*/  FMUL R2, R47.reuse, R33 ;  /* 0x000000212f027220 */ /* 0x040fe20000400000 */
[----:B------:R-:W-:Y:S01]  /*5d00*/  FMUL R5, R52, R47 ;  /* 0x0000002f34057220 */ /* 0x000fe20000400000 */
[----:B------:R-:W-:Y:S01]  /*5d10*/  FFMA R0, R47, R45, R12 ;  /* 0x0000002d2f007223 */ /* 0x000fe2000000000c */
[--C-:B------:R-:W-:Y:S01]  /*5d20*/  FADD R10, R10, -R3.reuse ;  /* 0x800000030a0a7221 */ /* 0x100fe20000000000 */
[----:B------:R-:W-:Y:S01]  /*5d30*/  FFMA R51, R45, R38, -R2 ;  /* 0x000000262d337223 */ /* 0x000fe20000000802 */
[----:B------:R-:W-:Y:S01]  /*5d40*/  FFMA R9, R47, R48, R12 ;  /* 0x000000302f097223 */ /* 0x000fe2000000000c */
[----:B------:R-:W-:Y:S01]  /*5d50*/  FMUL R47, R50, R47 ;  /* 0x0000002f322f7220 */ /* 0x000fe20000400000 */
[----:B------:R-:W-:Y:S01]  /*5d60*/  FADD R10, R10, +QNAN ;  /* 0x7fc000000a0a7421 */ /* 0x000fe20000000000 */
[----:B------:R-:W-:Y:S01]  /*5d70*/  FFMA R50, R50, R38, -R3 ;  /* 0x0000002632327223 */ /* 0x000fe20000000803 */
[CC--:B------:R-:W-:Y:S01]  /*5d80*/  FFMA R5, R38.reuse, R37.reuse, R5 ;  /* 0x0000002526057223 */ /* 0x0c0fe20000000005 */
[----:B------:R-:W-:Y:S01]  /*5d90*/  FFMA R47, R38, R37, R47 ;  /* 0x00000025262f7223 */ /* 0x000fe2000000002f */
[----:B------:R-:W-:Y:S01]  /*5da0*/  FADD R3, R10, R51 ;  /* 0x000000330a037221 */ /* 0x000fe20000000000 */
[----:B------:R-:W-:Y:S01]  /*5db0*/  FADD R14, R14, -R2 ;  /* 0x800000020e0e7221 */ /* 0x000fe20000000000 */
[----:B------:R-:W-:Y:S01]  /*5dc0*/  FADD R37, R50, +QNAN ;  /* 0x7fc0000032257421 */ /* 0x000fe20000000000 */
[----:B------:R-:W-:Y:S01]  /*5dd0*/  FADD R5, R5, +QNAN ;  /* 0x7fc0000005057421 */ /* 0x000fe20000000000 */
[----:B------:R-:W1:Y:S01]  /*5de0*/  FCHK P0, R3, R58 ;  /* 0x0000003a03007302 */ /* 0x000e620000000000 */
[----:B0-----:R-:W-:Y:S01]  /*5df0*/  FFMA R12, -R58, R59, 1 ;  /* 0x3f8000003a0c7423 */ /* 0x001fe2000000013b */
[----:B------:R-:W-:Y:S01]  /*5e00*/  FADD R2, R47, +QNAN ;  /* 0x7fc000002f027421 */ /* 0x000fe20000000000 */
[----:B------:R-:W-:Y:S01]  /*5e10*/  BSSY.RECONVERGENT B2, `(.L_x_101) ;  /* 0x000000e000027945 */ /* 0x000fe20003800200 */
[----:B------:R-:W-:Y:S01]  /*5e20*/  FADD R37, R37, R14 ;  /* 0x0000000e25257221 */ /* 0x000fe20000000000 */
[----:B------:R-:W-:Y:S01]  /*5e30*/  FFMA R12, R59, R12, R59 ;  /* 0x0000000c3b0c7223 */ /* 0x000fe2000000003b */
[----:B------:R-:W-:Y:S01]  /*5e40*/  FADD R47, R5, R0 ;  /* 0x00000000052f7221 */ /* 0x000fe20000000000 */
[----:B------:R-:W-:-:S02]  /*5e50*/  FADD R9, R2, R9 ;  /* 0x0000000902097221 */ /* 0x000fc40000000000 */
        /* <DEDUP_REMOVED lines=9> */
.L_x_102:
[----:B------:R-:W-:Y:S05]  /*5ef0*/  BSYNC.RECONVERGENT B2 ;  /* 0x0000000000027941 */ /* 0x000fea0003800200 */
.L_x_101:
        /* <DEDUP_REMOVED lines=14> */
.L_x_104:
[----:B------:R-:W-:Y:S05]  /*5fe0*/  BSYNC.RECONVERGENT B2 ;  /* 0x0000000000027941 */ /* 0x000fea0003800200 */
.L_x_103:
        /* <DEDUP_REMOVED lines=14> */
.L_x_106:
[----:B------:R-:W-:Y:S05]  /*60d0*/  BSYNC.RECONVERGENT B2 ;  /* 0x0000000000027941 */ /* 0x000fea0003800200 */
.L_x_105:
        /* <DEDUP_REMOVED lines=14> */
.L_x_108:
[----:B------:R-:W-:Y:S05]  /*61c0*/  BSYNC.RECONVERGENT B2 ;  /* 0x0000000000027941 */ /* 0x000fea0003800200 */
.L_x_107:
[----:B------:R-:W0:Y:S01]  /*61d0*/  MUFU.RCP R9, R58 ;  /* 0x0000003a00097308 */ /* 0x000e220000001000 */
[-C--:B------:R-:W-:Y:S01]  /*61e0*/  FMUL R3, R33, R33.reuse ;  /* 0x0000002121037220 */ /* 0x080fe20000400000 */
[----:B------:R-:W-:Y:S01]  /*61f0*/  FADD R20, R20, +QNAN ;  /* 0x7fc0000014147421 */ /* 0x000fe20000000000 */
[C---:B------:R-:W-:Y:S01]  /*6200*/  FMUL R2, R48.reuse, R33 ;  /* 0x0000002130027220 */ /* 0x040fe20000400000 */
[----:B------:R-:W-:Y:S01]  /*6210*/  BSSY.RECONVERGENT B2, `(.L_x_109) ;  /* 0x0000016000027945 */ /* 0x000fe20003800200 */
[C-C-:B------:R-:W-:Y:S01]  /*6220*/  FFMA R5, R48.reuse, R45, -R3.reuse ;  /* 0x0000002d30057223 */ /* 0x140fe20000000803 */
[----:B------:R-:W-:Y:S01]  /*6230*/  FFMA R3, R48, R46, -R3 ;  /* 0x0000002e30037223 */ /* 0x000fe20000000803 */
[-C--:B------:R-:W-:Y:S02]  /*6240*/  FFMA R2, R45, R33.reuse, R2 ;  /* 0x000000212d027223 */ /* 0x080fe40000000002 */
[----:B------:R-:W-:Y:S01]  /*6250*/  FADD R0, R20, R5 ;  /* 0x0000000514007221 */ /* 0x000fe20000000000 */
[----:B------:R-:W-:-:S03]  /*6260*/  FMUL R5, R46, R33 ;  /* 0x000000212e057220 */ /* 0x000fc60000400000 */
[----:B------:R-:W1:Y:S01]  /*6270*/  FCHK P0, R0, R58 ;  /* 0x0000003a00007302 */ /* 0x000e620000000000 */
[----:B------:R-:W-:Y:S01]  /*6280*/  FFMA R48, R48, R33, R5 ;  /* 0x0000002130307223 */ /* 0x000fe20000000005 */
[----:B0-----:R-:W-:-:S04]  /*6290*/  FFMA R38, -R58, R9, 1 ;  /* 0x3f8000003a267423 */ /* 0x001fc80000000109 */
[----:B------:R-:W-:Y:S01]  /*62a0*/  FFMA R38, R9, R38, R9 ;  /* 0x0000002609267223 */ /* 0x000fe20000000009 */
[----:B------:R-:W-:Y:S01]  /*62b0*/  FADD R9, R19, +QNAN ;  /* 0x7fc0000013097421 */ /* 0x000fe20000000000 */
[----:B------:R-:W-:Y:S02]  /*62c0*/  FADD R19, R20, R3 ;  /* 0x0000000314137221 */ /* 0x000fe40000000000 */
[----:B------:R-:W-:Y:S01]  /*62d0*/  FFMA R47, R38, R0, RZ ;  /* 0x00000000262f7223 */ /* 0x000fe200000000ff */
[C---:B------:R-:W-:Y:S01]  /*62e0*/  FADD R33, R9.reuse, R2 ;  /* 0x0000000209217221 */ /* 0x040fe20000000000 */
[----:B------:R-:W-:Y:S02]  /*62f0*/  FADD R9, R9, R48 ;  /* 0x0000003009097221 */ /* 0x000fe40000000000 */
[----:B------:R-:W-:-:S04]  /*6300*/  FFMA R4, -R58, R47, R0 ;  /* 0x0000002f3a047223 */ /* 0x000fc80000000100 */
[----:B------:R-:W-:Y:S01]  /*6310*/  FFMA R38, R38, R4, R47 ;  /* 0x0000000426267223 */ /* 0x000fe2000000002f */
[----:B-1----:R-:W-:Y:S06]  /*6320*/  @!P0 BRA `(.L_x_110) ;  /* 0x0000000000108947 */ /* 0x002fec0003800000 */
[----:B------:R-:W-:Y:S02]  /*6330*/  MOV R3, R58 ;  /* 0x0000003a00037202 */ /* 0x000fe40000000f00 */
[----:B------:R-:W-:-:S07]  /*6340*/  MOV R59, 0x6360 ;  /* 0x00006360003b7802 */ /* 0x000fce0000000f00 */
[----:B------:R-:W-:Y:S05]  /*6350*/  CALL.REL.NOINC `($__internal_1_$__cuda_sm3x_div_rn_noftz_f32_slowpath) ;  /* 0x0000003c00747944 */ /* 0x000fea0003c00000 */
[----:B------:R-:W-:-:S07]  /*6360*/  MOV R38, R0 ;  /* 0x0000000000267202 */ /* 0x000fce0000000f00 */
.L_x_110:
[----:B------:R-:W-:Y:S05]  /*6370*/  BSYNC.RECONVERGENT B2 ;  /* 0x0000000000027941 */ /* 0x000fea0003800200 */
.L_x_109:
        /* <DEDUP_REMOVED lines=14> */
.L_x_112:
[----:B------:R-:W-:Y:S05]  /*6460*/  BSYNC.RECONVERGENT B2 ;  /* 0x0000000000027941 */ /* 0x000fea0003800200 */
.L_x_111:
        /* <DEDUP_REMOVED lines=14> */
.L_x_114:
[----:B------:R-:W-:Y:S05]  /*6550*/  BSYNC.RECONVERGENT B2 ;  /* 0x0000000000027941 */ /* 0x000fea0003800200 */
.L_x_113:
[----:B------:R-:W0:Y:S01]  /*6560*/  MUFU.RCP R3, R44 ;  /* 0x0000002c00037308 */ /* 0x000e220000001000 */
[----:B------:R-:W-:Y:S01]  /*6570*/  BSSY.RECONVERGENT B2, `(.L_x_115) ;  /* 0x000000e000027945 */ /* 0x000fe20003800200 */
[----:B------:R-:W-:-:S06]  /*6580*/  FADD R60, -R55, R60 ;  /* 0x0000003c373c7221 */ /* 0x000fcc0000000100 */
        /* <DEDUP_REMOVED lines=12> */
.L_x_116:
[----:B------:R-:W-:Y:S05]  /*6650*/  BSYNC.RECONVERGENT B2 ;  /* 0x0000000000027941 */ /* 0x000fea0003800200 */
.L_x_115:
[----:B------:R-:W0:Y:S01]  /*6660*/  LDCU UR4, c[0x0][0x388] ;  /* 0x00007100ff0477ac */ /* 0x000e220008000800 */
[----:B------:R-:W1:Y:S01]  /*6670*/  MUFU.RCP R2, R57 ;  /* 0x0000003900027308 */ /* 0x000e620000001000 */
[----:B------:R-:W-:Y:S01]  /*6680*/  FMUL R0, R60, -2.5339999198913574219 ;  /* 0xc0222d0e3c007820 */ /* 0x000fe20000400000 */
[----:B------:R-:W-:Y:S03]  /*6690*/  BSSY.RECONVERGENT B2, `(.L_x_117) ;  /* 0x000000d000027945 */ /* 0x000fe60003800200 */
[----:B0-----:R-:W-:Y:S01]  /*66a0*/  FMUL R0, R0, UR4 ;  /* 0x0000000400007c20 */ /* 0x001fe20008400000 */
[----:B-1----:R-:W-:-:S03]  /*66b0*/  FFMA R3, -R57, R2, 1 ;  /* 0x3f80000039037423 */ /* 0x002fc60000000102 */
[----:B------:R-:W0:Y:S01]  /*66c0*/  FCHK P0, R0, R57 ;  /* 0x0000003900007302 */ /* 0x000e220000000000 */
[----:B------:R-:W-:-:S04]  /*66d0*/  FFMA R3, R2, R3, R2 ;  /* 0x0000000302037223 */ /* 0x000fc80000000002 */
[----:B------:R-:W-:-:S04]  /*66e0*/  FFMA R2, R0, R3, RZ ;  /* 0x0000000300027223 */ /* 0x000fc800000000ff */
[----:B------:R-:W-:-:S04]  /*66f0*/  FFMA R4, -R57, R2, R0 ;  /* 0x0000000239047223 */ /* 0x000fc80000000100 */
[----:B------:R-:W-:Y:S01]  /*6700*/  FFMA R9, R3, R4, R2 ;  /* 0x0000000403097223 */ /* 0x000fe20000000002 */
[----:B0-----:R-:W-:Y:S06]  /*6710*/  @!P0 BRA `(.L_x_118) ;  /* 0x0000000000108947 */ /* 0x001fec0003800000 */
[----:B------:R-:W-:Y:S02]  /*6720*/  MOV R3, R57 ;  /* 0x0000003900037202 */ /* 0x000fe40000000f00 */
[----:B------:R-:W-:-:S07]  /*6730*/  MOV R59, 0x6750 ;  /* 0x00006750003b7802 */ /* 0x000fce0000000f00 */
[----:B------:R-:W-:Y:S05]  /*6740*/  CALL.REL.NOINC `($__internal_1_$__cuda_sm3x_div_rn_noftz_f32_slowpath) ;  /* 0x0000003800787944 */ /* 0x000fea0003c00000 */
[----:B------:R-:W-:-:S07]  /*6750*/  MOV R9, R0 ;  /* 0x0000000000097202 */ /* 0x000fce0000000f00 */
.L_x_118:
[----:B------:R-:W-:Y:S05]  /*6760*/  BSYNC.RECONVERGENT B2 ;  /* 0x0000000000027941 */ /* 0x000fea0003800200 */
.L_x_117:
[C---:B------:R-:W-:Y:S01]  /*6770*/  FSETP.NEU.AND P0, PT, |R9|.reuse, +INF , PT ;  /* 0x7f8000000900780b */ /* 0x040fe20003f0d200 */
[----:B------:R0:W1:Y:S01]  /*6780*/  MUFU.RCP R6, R57 ;  /* 0x0000003900067308 */ /* 0x0000620000001000 */
[----:B------:R-:W-:Y:S02]  /*6790*/  BSSY.RECONVERGENT B0, `(.L_x_119) ;  /* 0x0000017000007945 */ /* 0x000fe40003800200 */
[----:B------:R-:W-:-:S13]  /*67a0*/  FSETP.LTU.OR P0, PT, |R9|, 105615, !P0 ;  /* 0x47ce47800900780b */ /* 0x000fda0004709600 */
[----:B0-----:R-:W-:Y:S05]  /*67b0*/  @P0 BRA `(.L_x_120) ;  /* 0x0000000000500947 */ /* 0x001fea0003800000 */
[----:B------:R-:W-:Y:S01]  /*67c0*/  SHF.L.U32 R2, R9, 0x8, RZ ;  /* 0x0000000809027819 */ /* 0x000fe200000006ff */
[----:B------:R-:W-:Y:S01]  /*67d0*/  HFMA2 R47, -RZ, RZ, 0, 0 ;  /* 0x00000000ff2f7431 */ /* 0x000fe200000001ff */
[----:B------:R-:W-:Y:S01]  /*67e0*/  MOV R0, R1 ;  /* 0x0000000100007202 */ /* 0x000fe20000000f00 */
[----:B------:R-:W0:Y:S01]  /*67f0*/  LDCU.64 UR18, c[0x4][URZ] ;  /* 0x01000000ff1277ac */ /* 0x000e220008000a00 */
[----:B------:R-:W-:Y:S01]  /*6800*/  LOP3.LUT R51, R2, 0x80000000, RZ, 0xfc, !PT ;  /* 0x8000000002337812 */ /* 0x000fe200078efcff */
[----:B------:R-:W-:Y:S01]  /*6810*/  UMOV UR5, URZ ;  /* 0x000000ff00057c82 */ /* 0x000fe20008000000 */
[----:B------:R-:W-:-:S05]  /*6820*/  UMOV UR4, URZ ;  /* 0x000000ff00047c82 */ /* 0x000fca0008000000 */
.L_x_121:
        /* <DEDUP_REMOVED lines=13> */
.L_x_120:
[----:B------:R-:W-:Y:S05]  /*6900*/  BSYNC.RECONVERGENT B0 ;  /* 0x0000000000007941 */ /* 0x000fea0003800200 */
.L_x_119:
[----:B------:R-:W-:Y:S04]  /*6910*/  BSSY.RECONVERGENT B0, `(.L_x_122) ;  /* 0x0000016000007945 */ /* 0x000fe80003800200 */
[----:B------:R-:W-:Y:S05]  /*6920*/  @P0 BRA `(.L_x_123) ;  /* 0x0000000000500947 */ /* 0x000fea0003800000 */
[----:B------:R-:W-:Y:S01]  /*6930*/  SHF.L.U32 R9, R9, 0x8, RZ ;  /* 0x0000000809097819 */ /* 0x000fe200000006ff */
[----:B------:R-:W-:Y:S01]  /*6940*/  HFMA2 R45, -RZ, RZ, 0, 0 ;  /* 0x00000000ff2d7431 */ /* 0x000fe200000001ff */
[----:B------:R-:W-:Y:S01]  /*6950*/  MOV R0, R1 ;  /* 0x0000000100007202 */ /* 0x000fe20000000f00 */
[----:B------:R-:W0:Y:S01]  /*6960*/  LDCU.64 UR18, c[0x4][URZ] ;  /* 0x01000000ff1277ac */ /* 0x000e220008000a00 */
[----:B------:R-:W-:Y:S01]  /*6970*/  LOP3.LUT R47, R9, 0x80000000, RZ, 0xfc, !PT ;  /* 0x80000000092f7812 */ /* 0x000fe200078efcff */
[----:B------:R-:W-:Y:S01]  /*6980*/  UMOV UR5, URZ ;  /* 0x000000ff00057c82 */ /* 0x000fe20008000000 */
[----:B------:R-:W-:-:S05]  /*6990*/  UMOV UR4, URZ ;  /* 0x000000ff00047c82 */ /* 0x000fca0008000000 */
.L_x_124:
        /* <DEDUP_REMOVED lines=13> */
.L_x_123:
[----:B------:R-:W-:Y:S05]  /*6a70*/  BSYNC.RECONVERGENT B0 ;  /* 0x0000000000007941 */ /* 0x000fea0003800200 */
.L_x_122:
[----:B------:R-:W0:Y:S01]  /*6a80*/  LDCU UR4, c[0x0][0x388] ;  /* 0x00007100ff0477ac */ /* 0x000e220008000800 */
[----:B------:R-:W-:Y:S01]  /*6a90*/  FADD R0, -R55, R53 ;  /* 0x0000003537007221 */ /* 0x000fe20000000100 */
[----:B-1----:R-:W-:Y:S01]  /*6aa0*/  FFMA R3, -R57, R6, 1 ;  /* 0x3f80000039037423 */ /* 0x002fe20000000106 */
[----:B------:R-:W-:Y:S02]  /*6ab0*/  BSSY.RECONVERGENT B2, `(.L_x_125) ;  /* 0x000000e000027945 */ /* 0x000fe40003800200 */
[----:B------:R-:W-:Y:S01]  /*6ac0*/  FMUL R0, R0, -2.5339999198913574219 ;  /* 0xc0222d0e00007820 */ /* 0x000fe20000400000 */
[----:B------:R-:W-:-:S03]  /*6ad0*/  FFMA R6, R6, R3, R6 ;  /* 0x0000000306067223 */ /* 0x000fc60000000006 */
[----:B0-----:R-:W-:-:S04]  /*6ae0*/  FMUL R2, R0, UR4 ;  /* 0x0000000400027c20 */ /* 0x001fc80008400000 */
        /* <DEDUP_REMOVED lines=10> */
.L_x_126:
[----:B------:R-:W-:Y:S05]  /*6b90*/  BSYNC.RECONVERGENT B2 ;  /* 0x0000000000027941 */ /* 0x000fea0003800200 */
.L_x_125:
[C---:B------:R-:W-:Y:S01]  /*6ba0*/  FMUL R0, R6.reuse, 0.63661974668502807617 ;  /* 0x3f22f98306007820 */ /* 0x040fe20000400000 */
[----:B------:R-:W-:Y:S01]  /*6bb0*/  FSETP.GE.AND P0, PT, |R6|, 105615, PT ;  /* 0x47ce47800600780b */ /* 0x000fe20003f06200 */
[----:B------:R-:W-:Y:S04]  /*6bc0*/  BSSY.RECONVERGENT B0, `(.L_x_127) ;  /* 0x0000041000007945 */ /* 0x000fe80003800200 */
[----:B------:R-:W0:Y:S02]  /*6bd0*/  F2I.NTZ R0, R0 ;  /* 0x0000000000007305 */ /* 0x000e240000203100 */
[-C--:B0-----:R-:W-:Y:S02]  /*6be0*/  I2FP.F32.S32 R47, R0.reuse ;  /* 0x00000000002f7245 */ /* 0x081fe40000201400 */
[----:B------:R-:W-:-:S03]  /*6bf0*/  MOV R44, R0 ;  /* 0x00000000002c7202 */ /* 0x000fc60000000f00 */
[----:B------:R-:W-:-:S04]  /*6c00*/  FFMA R2, R47, -1.5707962512969970703, R6 ;  /* 0xbfc90fda2f027823 */ /* 0x000fc80000000006 */
[----:B------:R-:W-:-:S04]  /*6c10*/  FFMA R2, R47, -7.5497894158615963534e-08, R2 ;  /* 0xb3a221682f027823 */ /* 0x000fc80000000002 */
[----:B------:R-:W-:-:S05]  /*6c20*/  FFMA R47, R47, -5.3903029534742383927e-15, R2 ;  /* 0xa7c234c52f2f7823 */ /* 0x000fca0000000002 */
[----:B------:R-:W-:Y:S01]  /*6c30*/  MOV R2, R47 ;  /* 0x0000002f00027202 */ /* 0x000fe20000000f00 */
[----:B------:R-:W-:Y:S06]  /*6c40*/  @!P0 BRA `(.L_x_128) ;  /* 0x0000000000e08947 */ /* 0x000fec0003800000 */
[----:B------:R-:W-:-:S13]  /*6c50*/  FSETP.NEU.AND P0, PT, |R6|, +INF , PT ;  /* 0x7f8000000600780b */ /* 0x000fda0003f0d200 */
[----:B------:R-:W-:Y:S05]  /*6c60*/  @!P0 BRA `(.L_x_129) ;  /* 0x0000000000d08947 */ /* 0x000fea0003800000 */
[----:B------:R-:W-:Y:S01]  /*6c70*/  SHF.L.U32 R2, R6, 0x8, RZ ;  /* 0x0000000806027819 */ /* 0x000fe200000006ff */
[----:B------:R-:W-:Y:S01]  /*6c80*/  HFMA2 R45, -RZ, RZ, 0, 0 ;  /* 0x00000000ff2d7431 */ /* 0x000fe200000001ff */
[----:B------:R-:W-:Y:S01]  /*6c90*/  MOV R0, R1 ;  /* 0x0000000100007202 */ /* 0x000fe20000000f00 */
[----:B------:R-:W0:Y:S01]  /*6ca0*/  LDCU.64 UR18, c[0x4][URZ] ;  /* 0x01000000ff1277ac */ /* 0x000e220008000a00 */
[----:B------:R-:W-:Y:S01]  /*6cb0*/  LOP3.LUT R51, R2, 0x80000000, RZ, 0xfc, !PT ;  /* 0x8000000002337812 */ /* 0x000fe200078efcff */
[----:B------:R-:W-:Y:S01]  /*6cc0*/  UMOV UR5, URZ ;  /* 0x000000ff00057c82 */ /* 0x000fe20008000000 */
[----:B------:R-:W-:-:S05]  /*6cd0*/  UMOV UR4, URZ ;  /* 0x000000ff00047c82 */ /* 0x000fca0008000000 */
.L_x_130:
        /* <DEDUP_REMOVED lines=35> */
[C---:B0-----:R-:W-:Y:S02]  /*6f10*/  LOP3.LUT R45, R9.reuse, R6, RZ, 0x3c, !PT ;  /* 0x00000006092d7212 */ /* 0x041fe400078e3cff */
[----:B------:R-:W-:Y:S02]  /*6f20*/  LEA.HI R0, R9, R0, RZ, 0x1 ;  /* 0x0000000009007211 */ /* 0x000fe400078f08ff */
[----:B------:R-:W0:Y:S01]  /*6f30*/  I2F.F64.S64 R2, R2 ;  /* 0x0000000200027312 */ /* 0x000e220000301c00 */
[----:B------:R-:W-:-:S02]  /*6f40*/  ISETP.GE.AND P1, PT, R45, RZ, PT ;  /* 0x000000ff2d00720c */ /* 0x000fc40003f26270 */
[----:B------:R-:W-:-:S04]  /*6f50*/  IADD3 R9, PT, PT, -R0, RZ, RZ ;  /* 0x000000ff00097210 */ /* 0x000fc80007ffe1ff */
[----:B------:R-:W-:Y:S01]  /*6f60*/  @!P0 MOV R0, R9 ;  /* 0x0000000900008202 */ /* 0x000fe20000000f00 */
[----:B0-----:R-:W-:-:S10]  /*6f70*/  DMUL R4, R2, UR4 ;  /* 0x0000000402047c28 */ /* 0x001fd40008000000 */
[----:B------:R-:W0:Y:S02]  /*6f80*/  F2F.F32.F64 R4, R4 ;  /* 0x0000000400047310 */ /* 0x000e240000301000 */
[----:B0-----:R-:W-:Y:S01]  /*6f90*/  FSEL R2, -R4, R4, !P1 ;  /* 0x0000000404027208 */ /* 0x001fe20004800100 */
[----:B------:R-:W-:Y:S06]  /*6fa0*/  BRA `(.L_x_128) ;  /* 0x0000000000087947 */ /* 0x000fec0003800000 */
.L_x_129:
[----:B------:R-:W-:Y:S02]  /*6fb0*/  HFMA2 R0, -RZ, RZ, 0, 0 ;  /* 0x00000000ff007431 */ /* 0x000fe400000001ff */
[----:B------:R-:W-:-:S07]  /*6fc0*/  FMUL R2, RZ, R6 ;  /* 0x00000006ff027220 */ /* 0x000fce0000400000 */
.L_x_128:
[----:B------:R-:W-:Y:S05]  /*6fd0*/  BSYNC.RECONVERGENT B0 ;  /* 0x0000000000007941 */ /* 0x000fea0003800200 */
.L_x_127:
[----:B------:R-:W-:Y:S01]  /*6fe0*/  MOV R46, 0x37cbac00 ;  /* 0x37cbac00002e7802 */ /* 0x000fe20000000f00 */
[----:B------:R-:W-:Y:S02]  /*6ff0*/  HFMA2 R48, -RZ, RZ, 1.0078125, -8.98838043212890625e-05 ;  /* 0x3c0885e4ff307431 */ /* 0x000fe400000001ff */
[----:B------:R-:W-:Y:S01]  /*7000*/  FMUL R3, R2, R2 ;  /* 0x0000000202037220 */ /* 0x000fe20000400000 */
[C---:B------:R-:W-:Y:S01]  /*7010*/  LOP3.LUT R5, R0.reuse, 0x1, RZ, 0xc0, !PT ;  /* 0x0000000100057812 */ /* 0x040fe200078ec0ff */
[----:B------:R-:W-:Y:S01]  /*7020*/  BSSY.RECONVERGENT B0, `(.L_x_131) ;  /* 0x0000049000007945 */ /* 0x000fe20003800200 */
[----:B------:R-:W-:Y:S01]  /*7030*/  IADD3 R0, PT, PT, R0, 0x1, RZ ;  /* 0x0000000100007810 */ /* 0x000fe20007ffe0ff */
[----:B------:R-:W-:Y:S01]  /*7040*/  FFMA R4, R3, R46, -0.0013887860113754868507 ;  /* 0xbab607ed03047423 */ /* 0x000fe2000000002e */
[----:B------:R-:W-:Y:S02]  /*7050*/  ISETP.NE.U32.AND P0, PT, R5, 0x1, PT ;  /* 0x000000010500780c */ /* 0x000fe40003f05070 */
[----:B------:R-:W-:-:S02]  /*7060*/  MOV R5, 0x3e2aaaa8 ;  /* 0x3e2aaaa800057802 */ /* 0x000fc40000000f00 */
[----:B------:R-:W-:Y:S02]  /*7070*/  FSEL R4, R4, -0.00019574658654164522886, P0 ;  /* 0xb94d415304047808 */ /* 0x000fe40000000000 */
[----:B------:R-:W-:Y:S02]  /*7080*/  FSEL R48, R48, 0.041666727513074874878, !P0 ;  /* 0x3d2aaabb30307808 */ /* 0x000fe40004000000 */
[----:B------:R-:W-:Y:S02]  /*7090*/  LOP3.LUT P1, RZ, R0, 0x2, RZ, 0xc0, !PT ;  /* 0x0000000200ff7812 */ /* 0x000fe4000782c0ff */
[----:B------:R-:W-:Y:S01]  /*70a0*/  FSEL R0, R2, 1, !P0 ;  /* 0x3f80000002007808 */ /* 0x000fe20004000000 */
[----:B------:R-:W-:Y:S01]  /*70b0*/  FFMA R4, R3, R4, R48 ;  /* 0x0000000403047223 */ /* 0x000fe20000000030 */
[----:B------:R-:W-:Y:S02]  /*70c0*/  FSEL R5, -R5, -0.4999999701976776123, !P0 ;  /* 0xbeffffff05057808 */ /* 0x000fe40004000100 */
[----:B------:R-:W-:Y:S01]  /*70d0*/  FSETP.GE.AND P0, PT, |R6|, 105615, PT ;  /* 0x47ce47800600780b */ /* 0x000fe20003f06200 */
[----:B------:R-:W-:-:S02]  /*70e0*/  FFMA R45, R3, R0, RZ ;  /* 0x00000000032d7223 */ /* 0x000fc400000000ff */
[----:B------:R-:W-:-:S04]  /*70f0*/  FFMA R4, R3, R4, R5 ;  /* 0x0000000403047223 */ /* 0x000fc80000000005 */
[----:B------:R-:W-:-:S04]  /*7100*/  FFMA R45, R45, R4, R0 ;  /* 0x000000042d2d7223 */ /* 0x000fc80000000000 */
[----:B------:R-:W-:Y:S02]  /*7110*/  @P1 FADD R45, RZ, -R45 ;  /* 0x8000002dff2d1221 */ /* 0x000fe40000000000 */
[----:B------:R-:W-:Y:S05]  /*7120*/  @!P0 BRA `(.L_x_132) ;  /* 0x0000000000e08947 */ /* 0x000fea0003800000 */
        /* <DEDUP_REMOVED lines=9> */
.L_x_134:
        /* <DEDUP_REMOVED lines=25> */
[----:B------:R-:W-:Y:S01]  /*7350*/  UMOV UR5, 0x3bf921fb ;  /* 0x3bf921fb00057882 */ /* 0x000fe20000000000 */
[----:B------:R-:W-:-:S02]  /*7360*/  ISETP.GE.AND P1, PT, R6, RZ, PT ;  /* 0x000000ff0600720c */ /* 0x000fc40003f26270 */
[-C--:B--2---:R-:W-:Y:S02]  /*7370*/  @P0 SHF.L.W.U32.HI R0, R3, R4.reuse, R0 ;  /* 0x0000000403000219 */ /* 0x084fe40000010e00 */
[----:B---3--:R-:W-:-:S04]  /*7380*/  @P0 SHF.L.W.U32.HI R3, R2, R4, R3 ;  /* 0x0000000402030219 */ /* 0x008fc80000010e03 */
[C-C-:B------:R-:W-:Y:S02]  /*7390*/  SHF.L.W.U32.HI R9, R3.reuse, 0x2, R0.reuse ;  /* 0x0000000203097819 */ /* 0x140fe40000010e00 */
[----:B------:R-:W-:Y:S02]  /*73a0*/  SHF.L.U32 R3, R3, 0x2, RZ ;  /* 0x0000000203037819 */ /* 0x000fe400000006ff */
[----:B------:R-:W-:Y:S02]  /*73b0*/  SHF.R.S32.HI R4, RZ, 0x1f, R9 ;  /* 0x0000001fff047819 */ /* 0x000fe40000011409 */
[----:B------:R-:W-:Y:S02]  /*73c0*/  SHF.R.U32.HI R0, RZ, 0x1e, R0 ;  /* 0x0000001eff007819 */ /* 0x000fe40000011600 */
[C---:B------:R-:W-:Y:S02]  /*73d0*/  LOP3.LUT R2, R4.reuse, R3, RZ, 0x3c, !PT ;  /* 0x0000000304027212 */ /* 0x040fe400078e3cff */
[----:B------:R-:W-:-:S02]  /*73e0*/  LOP3.LUT R3, R4, R9, RZ, 0x3c, !PT ;  /* 0x0000000904037212 */ /* 0x000fc400078e3cff */
[C---:B------:R-:W-:Y:S02]  /*73f0*/  LOP3.LUT R6, R9.reuse, R6, RZ, 0x3c, !PT ;  /* 0x0000000609067212 */ /* 0x040fe400078e3cff */
[----:B0-----:R-:W-:Y:S02]  /*7400*/  LEA.HI R44, R9, R0, RZ, 0x1 ;  /* 0x00000000092c7211 */ /* 0x001fe400078f08ff */
[----:B------:R-:W0:Y:S01]  /*7410*/  I2F.F64.S64 R2, R2 ;  /* 0x0000000200027312 */ /* 0x000e220000301c00 */
[----:B------:R-:W-:Y:S02]  /*7420*/  ISETP.GE.AND P0, PT, R6, RZ, PT ;  /* 0x000000ff0600720c */ /* 0x000fe40003f06270 */
[----:B------:R-:W-:-:S04]  /*7430*/  IADD3 R0, PT, PT, -R44, RZ, RZ ;  /* 0x000000ff2c007210 */ /* 0x000fc80007ffe1ff */
[----:B------:R-:W-:Y:S01]  /*7440*/  @!P1 MOV R44, R0 ;  /* 0x00000000002c9202 */ /* 0x000fe20000000f00 */
[----:B0-----:R-:W-:-:S10]  /*7450*/  DMUL R4, R2, UR4 ;  /* 0x0000000402047c28 */ /* 0x001fd40008000000 */
[----:B------:R-:W0:Y:S02]  /*7460*/  F2F.F32.F64 R4, R4 ;  /* 0x0000000400047310 */ /* 0x000e240000301000 */
[----:B0-----:R-:W-:Y:S01]  /*7470*/  FSEL R47, -R4, R4, !P0 ;  /* 0x00000004042f7208 */ /* 0x001fe20004000100 */
[----:B------:R-:W-:Y:S06]  /*7480*/  BRA `(.L_x_132) ;  /* 0x0000000000087947 */ /* 0x000fec0003800000 */
.L_x_133:
[----:B------:R-:W-:Y:S02]  /*7490*/  HFMA2 R44, -RZ, RZ, 0, 0 ;  /* 0x00000000ff2c7431 */ /* 0x000fe400000001ff */
[----:B------:R-:W-:-:S07]  /*74a0*/  FMUL R47, RZ, R6 ;  /* 0x00000006ff2f7220 */ /* 0x000fce0000400000 */
.L_x_132:
[----:B------:R-:W-:Y:S05]  /*74b0*/  BSYNC.RECONVERGENT B0 ;  /* 0x0000000000007941 */ /* 0x000fea0003800200 */
.L_x_131:
[----:B------:R-:W-:Y:S01]  /*74c0*/  FMUL R3, R47, R47 ;  /* 0x0000002f2f037220 */ /* 0x000fe20000400000 */
[----:B------:R-:W-:Y:S01]  /*74d0*/  LOP3.LUT R0, R44, 0x1, RZ, 0xc0, !PT ;  /* 0x000000012c007812 */ /* 0x000fe200078ec0ff */
[----:B------:R-:W0:Y:S01]  /*74e0*/  MUFU.RCP R2, R57 ;  /* 0x0000003900027308 */ /* 0x000e220000001000 */
[----:B------:R-:W1:Y:S01]  /*74f0*/  LDCU UR4, c[0x0][0x388] ;  /* 0x00007100ff0477ac */ /* 0x000e620008000800 */
[----:B------:R-:W-:Y:S01]  /*7500*/  FFMA R46, R3, R46, -0.0013887860113754868507 ;  /* 0xbab607ed032e7423 */ /* 0x000fe2000000002e */
[----:B------:R-:W-:Y:S01]  /*7510*/  ISETP.NE.U32.AND P0, PT, R0, 0x1, PT ;  /* 0x000000010000780c */ /* 0x000fe20003f05070 */
[----:B------:R-:W-:Y:S01]  /*7520*/  FMUL R4, R42, -2.5339999198913574219 ;  /* 0xc0222d0e2a047820 */ /* 0x000fe20000400000 */
[----:B------:R-:W-:Y:S01]  /*7530*/  MOV R0, 0x3d2aaabb ;  /* 0x3d2aaabb00007802 */ /* 0x000fe20000000f00 */
[----:B------:R-:W-:Y:S01]  /*7540*/  BSSY.RECONVERGENT B2, `(.L_x_135) ;  /* 0x000004c000027945 */ /* 0x000fe20003800200 */
[----:B------:R-:W-:Y:S02]  /*7550*/  FSEL R46, R46, -0.00019574658654164522886, !P0 ;  /* 0xb94d41532e2e7808 */ /* 0x000fe40004000000 */
[----:B------:R-:W-:-:S02]  /*7560*/  FSEL R0, R0, 0.0083327032625675201416, !P0 ;  /* 0x3c0885e400007808 */ /* 0x000fc40004000000 */
[----:B------:R-:W-:Y:S02]  /*7570*/  MOV R5, 0x3effffff ;  /* 0x3effffff00057802 */ /* 0x000fe40000000f00 */
[----:B------:R-:W-:Y:S01]  /*7580*/  LOP3.LUT P1, RZ, R44, 0x2, RZ, 0xc0, !PT ;  /* 0x000000022cff7812 */ /* 0x000fe2000782c0ff */
[----:B------:R-:W-:Y:S01]  /*7590*/  FFMA R46, R3, R46, R0 ;  /* 0x0000002e032e7223 */ /* 0x000fe20000000000 */
[----:B------:R-:W-:Y:S02]  /*75a0*/  FSEL R5, -R5, -0.16666662693023681641, !P0 ;  /* 0xbe2aaaa805057808 */ /* 0x000fe40004000100 */
[----:B------:R-:W-:Y:S01]  /*75b0*/  FSEL R0, R47, 1, P0 ;  /* 0x3f8000002f007808 */ /* 0x000fe20000000000 */
[----:B0-----:R-:W-:Y:S01]  /*75c0*/  FFMA R9, -R57, R2, 1 ;  /* 0x3f80000039097423 */ /* 0x001fe20000000102 */
[----:B-1----:R-:W-:Y:S01]  /*75d0*/  FMUL R4, R4, UR4 ;  /* 0x0000000404047c20 */ /* 0x002fe20008400000 */
[C---:B------:R-:W-:Y:S02]  /*75e0*/  FFMA R5, R3.reuse, R46, R5 ;  /* 0x0000002e03057223 */ /* 0x040fe40000000005 */
[----:B------:R-:W-:Y:S01]  /*75f0*/  FFMA R3, R3, R0, RZ ;  /* 0x0000000003037223 */ /* 0x000fe200000000ff */
[----:B------:R-:W-:Y:S01]  /*7600*/  FFMA R2, R2, R9, R2 ;  /* 0x0000000902027223 */ /* 0x000fe20000000002 */
[----:B------:R-:W0:Y:S02]  /*7610*/  FCHK P0, R4, R57 ;  /* 0x0000003904007302 */ /* 0x000e240000000000 */
[----:B------:R-:W-:Y:S01]  /*7620*/  FFMA R3, R3, R5, R0 ;  /* 0x0000000503037223 */ /* 0x000fe20000000000 */
[----:B------:R-:W-:-:S03]  /*7630*/  FFMA R5, R2, R4, RZ ;  /* 0x0000000402057223 */ /* 0x000fc600000000ff */
[----:B------:R-:W-:Y:S01]  /*7640*/  @P1 FADD R3, RZ, -R3 ;  /* 0x80000003ff031221 */ /* 0x000fe20000000000 */
[----:B------:R-:W-:-:S03]  /*7650*/  FFMA R0, -R57, R5, R4 ;  /* 0x0000000539007223 */ /* 0x000fc60000000104 */
[C---:B------:R-:W-:Y:S01]  /*7660*/  FMUL R6, R3.reuse, R43 ;  /* 0x0000002b03067220 */ /* 0x040fe20000400000 */
[C---:B------:R-:W-:Y:S01]  /*7670*/  FMUL R42, R3.reuse, R41 ;  /* 0x00000029032a7220 */ /* 0x040fe20000400000 */
[----:B------:R-:W-:Y:S01]  /*7680*/  FFMA R0, R2, R0, R5 ;  /* 0x0000000002007223 */ /* 0x000fe20000000005 */
[----:B------:R-:W-:Y:S01]  /*7690*/  FMUL R2, R3, R35 ;  /* 0x0000002303027220 */ /* 0x000fe20000400000 */
[----:B------:R-:W-:Y:S01]  /*76a0*/  FFMA R41, R45, R41, R6 ;  /* 0x000000292d297223 */ /* 0x000fe20000000006 */
[C---:B------:R-:W-:Y:S01]  /*76b0*/  FMUL R6, R3.reuse, R36 ;  /* 0x0000002403067220 */ /* 0x040fe20000400000 */
[C---:B------:R-:W-:Y:S01]  /*76c0*/  FMUL R5, R3.reuse, R27 ;  /* 0x0000001b03057220 */ /* 0x040fe20000400000 */
[----:B------:R-:W-:Y:S01]  /*76d0*/  FMUL R44, R3, R28 ;  /* 0x0000001c032c7220 */ /* 0x000fe20000400000 */
[C---:B------:R-:W-:Y:S01]  /*76e0*/  FFMA R36, R45.reuse, R36, -R2 ;  /* 0x000000242d247223 */ /* 0x040fe20000000802 */
[C---:B------:R-:W-:Y:S01]  /*76f0*/  FFMA R35, R45.reuse, R35, R6 ;  /* 0x000000232d237223 */ /* 0x040fe20000000006 */
[----:B------:R-:W-:Y:S01]  /*7700*/  FFMA R28, R45, R28, -R5 ;  /* 0x0000001c2d1c7223 */ /* 0x000fe20000000805 */
[C---:B------:R-:W-:Y:S01]  /*7710*/  FMUL R2, R3.reuse, R23 ;  /* 0x0000001703027220 */ /* 0x040fe20000400000 */
[C---:B------:R-:W-:Y:S01]  /*7720*/  FMUL R6, R3.reuse, R24 ;  /* 0x0000001803067220 */ /* 0x040fe20000400000 */
[----:B------:R-:W-:Y:S01]  /*7730*/  FMUL R5, R3, R17 ;  /* 0x0000001103057220 */ /* 0x000fe20000400000 */
[----:B------:R-:W-:Y:S01]  /*7740*/  FFMA R27, R45, R27, R44 ;  /* 0x0000001b2d1b7223 */ /* 0x000fe2000000002c */
[----:B------:R-:W-:Y:S01]  /*7750*/  FMUL R44, R3, R18 ;  /* 0x00000012032c7220 */ /* 0x000fe20000400000 */
[C---:B------:R-:W-:Y:S01]  /*7760*/  FFMA R24, R45.reuse, R24, -R2 ;  /* 0x000000182d187223 */ /* 0x040fe20000000802 */
[C---:B------:R-:W-:Y:S01]  /*7770*/  FFMA R23, R45.reuse, R23, R6 ;  /* 0x000000172d177223 */ /* 0x040fe20000000006 */
[----:B------:R-:W-:Y:S01]  /*7780*/  FFMA R18, R45, R18, -R5 ;  /* 0x000000122d127223 */ /* 0x000fe20000000805 */
[C---:B------:R-:W-:Y:S01]  /*7790*/  FMUL R2, R3.reuse, R7 ;  /* 0x0000000703027220 */ /* 0x040fe20000400000 */
[C---:B------:R-:W-:Y:S01]  /*77a0*/  FMUL R6, R3.reuse, R13 ;  /* 0x0000000d03067220 */ /* 0x040fe20000400000 */
[----:B------:R-:W-:Y:S01]  /*77b0*/  FMUL R5, R3, R49 ;  /* 0x0000003103057220 */ /* 0x000fe20000400000 */
[C---:B------:R-:W-:Y:S01]  /*77c0*/  FFMA R17, R45.reuse, R17, R44 ;  /* 0x000000112d117223 */ /* 0x040fe2000000002c */
[----:B------:R-:W-:Y:S01]  /*77d0*/  FFMA R13, R45, R13, -R2 ;  /* 0x0000000d2d0d7223 */ /* 0x000fe20000000802 */
[-C--:B------:R-:W-:Y:S01]  /*77e0*/  FMUL R44, R3, R30.reuse ;  /* 0x0000001e032c7220 */ /* 0x080fe20000400000 */
[C---:B------:R-:W-:Y:S01]  /*77f0*/  FFMA R7, R45.reuse, R7, R6 ;  /* 0x000000072d077223 */ /* 0x040fe20000000006 */
[----:B------:R-:W-:Y:S01]  /*7800*/  FFMA R2, R45, R30, R5 ;  /* 0x0000001e2d027223 */ /* 0x000fe20000000005 */
[C---:B------:R-:W-:Y:S01]  /*7810*/  FMUL R6, R3.reuse, R10 ;  /* 0x0000000a03067220 */ /* 0x040fe20000400000 */
[----:B------:R-:W-:Y:S01]  /*7820*/  FMUL R5, R3, R12 ;  /* 0x0000000c03057220 */ /* 0x000fe20000400000 */
[----:B------:R-:W-:Y:S01]  /*7830*/  FADD R30, R28, +QNAN ;  /* 0x7fc000001c1e7421 */ /* 0x000fe20000000000 */
[----:B------:R-:W-:Y:S01]  /*7840*/  FADD R28, R27, +QNAN ;  /* 0x7fc000001b1c7421 */ /* 0x000fe20000000000 */
[----:B------:R-:W-:Y:S01]  /*7850*/  FADD R27, R24, +QNAN ;  /* 0x7fc00000181b7421 */ /* 0x000fe20000000000 */
[----:B------:R-:W-:Y:S01]  /*7860*/  FMUL R9, R3, R20 ;  /* 0x0000001403097220 */ /* 0x000fe20000400000 */
[----:B------:R-:W-:Y:S01]  /*7870*/  FADD R24, R23, +QNAN ;  /* 0x7fc0000017187421 */ /* 0x000fe20000000000 */
[C---:B------:R-:W-:Y:S01]  /*7880*/  FFMA R42, R45.reuse, R43, -R42 ;  /* 0x0000002b2d2a7223 */ /* 0x040fe2000000082a */
[----:B------:R-:W-:Y:S01]  /*7890*/  FFMA R49, R45, R49, -R44 ;  /* 0x000000312d317223 */ /* 0x000fe2000000082c */
[----:B------:R-:W-:Y:S01]  /*78a0*/  FMUL R3, R3, R38 ;  /* 0x0000002603037220 */ /* 0x000fe20000400000 */
[C---:B------:R-:W-:Y:S01]  /*78b0*/  FFMA R6, R45.reuse, R12, -R6 ;  /* 0x0000000c2d067223 */ /* 0x040fe20000000806 */
[----:B------:R-:W-:Y:S01]  /*78c0*/  FFMA R5, R45, R10, R5 ;  /* 0x0000000a2d057223 */ /* 0x000fe20000000005 */
[----:B------:R-:W-:Y:S01]  /*78d0*/  FADD R23, R18, +QNAN ;  /* 0x7fc0000012177421 */ /* 0x000fe20000000000 */
[----:B------:R-:W-:Y:S01]  /*78e0*/  FADD R18, R17, +QNAN ;  /* 0x7fc0000011127421 */ /* 0x000fe20000000000 */
[----:B------:R-:W-:Y:S01]  /*78f0*/  FADD R17, R13, +QNAN ;  /* 0x7fc000000d117421 */ /* 0x000fe20000000000 */
[----:B------:R-:W-:Y:S01]  /*7900*/  FFMA R38, R45, R38, -R9 ;  /* 0x000000262d267223 */ /* 0x000fe20000000809 */
[----:B------:R-:W-:Y:S01]  /*7910*/  FADD R13, R7, +QNAN ;  /* 0x7fc00000070d7421 */ /* 0x000fe20000000000 */
[----:B------:R-:W-:Y:S01]  /*7920*/  FFMA R20, R45, R20, R3 ;  /* 0x000000142d147223 */ /* 0x000fe20000000003 */
[----:B------:R-:W-:Y:S01]  /*7930*/  FADD R42, R42, +QNAN ;  /* 0x7fc000002a2a7421 */ /* 0x000fe20000000000 */
[----:B------:R-:W-:Y:S01]  /*7940*/  FADD R41, R41, +QNAN ;  /* 0x7fc0000029297421 */ /* 0x000fe20000000000 */
[----:B------:R-:W-:Y:S01]  /*7950*/  FADD R36, R36, +QNAN ;  /* 0x7fc0000024247421 */ /* 0x000fe20000000000 */
[----:B------:R-:W-:Y:S01]  /*7960*/  FADD R35, R35, +QNAN ;  /* 0x7fc0000023237421 */ /* 0x000fe20000000000 */
[----:B------:R-:W-:Y:S01]  /*7970*/  FADD R12, R49, +QNAN ;  /* 0x7fc00000310c7421 */ /* 0x000fe20000000000 */
[----:B------:R-:W-:Y:S01]  /*7980*/  FADD R10, R2, +QNAN ;  /* 0x7fc00000020a7421 */ /* 0x000fe20000000000 */
[----:B------:R-:W-:Y:S01]  /*7990*/  FADD R9, R6, +QNAN ;  /* 0x7fc0000006097421 */ /* 0x000fe20000000000 */
[----:B------:R-:W-:Y:S01]  /*79a0*/  FADD R7, R5, +QNAN ;  /* 0x7fc0000005077421 */ /* 0x000fe20000000000 */
[----:B0-----:R-:W-:Y:S06]  /*79b0*/  @!P0 BRA `(.L_x_136) ;  /* 0x0000000000108947 */ /* 0x001fec0003800000 */
[----:B------:R-:W-:Y:S02]  /*79c0*/  MOV R0, R4 ;  /* 0x0000000400007202 */ /* 0x000fe40000000f00 */
[----:B------:R-:W-:Y:S02]  /*79d0*/  MOV R3, R57 ;  /* 0x0000003900037202 */ /* 0x000fe40000000f00 */
[----:B------:R-:W-:-:S07]  /*79e0*/  MOV R59, 0x7a00 ;  /* 0x00007a00003b7802 */ /* 0x000fce0000000f00 */
[----:B------:R-:W-:Y:S05]  /*79f0*/  CALL.REL.NOINC `($__internal_1_$__cuda_sm3x_div_rn_noftz_f32_slowpath) ;  /* 0x0000002400cc7944 */ /* 0x000fea0003c00000 */
.L_x_136:
[----:B------:R-:W-:Y:S05]  /*7a00*/  BSYNC.RECONVERGENT B2 ;  /* 0x0000000000027941 */ /* 0x000fea0003800200 */
.L_x_135:
[----:B------:R-:W-:Y:S01]  /*7a10*/  FADD R45, RZ, R0 ;  /* 0x00000000ff2d7221 */ /* 0x000fe20000000000 */
[----:B------:R-:W-:Y:S03]  /*7a20*/  BSSY.RECONVERGENT B0, `(.L_x_137) ;  /* 0x0000043000007945 */ /* 0x000fe60003800200 */
[C---:B------:R-:W-:Y:S01]  /*7a30*/  FMUL R0, R45.reuse, 0.63661974668502807617 ;  /* 0x3f22f9832d007820 */ /* 0x040fe20000400000 */
[----:B------:R-:W-:-:S05]  /*7a40*/  FSETP.GE.AND P0, PT, |R45|, 105615, PT ;  /* 0x47ce47802d00780b */ /* 0x000fca0003f06200 */
        /* <DEDUP_REMOVED lines=17> */
.L_x_140:
        /* <DEDUP_REMOVED lines=45> */
.L_x_139:
[----:B------:R-:W-:Y:S02]  /*7e30*/  HFMA2 R0, -RZ, RZ, 0, 0 ;  /* 0x00000000ff007431 */ /* 0x000fe400000001ff */
[----:B------:R-:W-:-:S07]  /*7e40*/  FMUL R2, RZ, R45 ;  /* 0x0000002dff027220 */ /* 0x000fce0000400000 */
.L_x_138:
[----:B------:R-:W-:Y:S05]  /*7e50*/  BSYNC.RECONVERGENT B0 ;  /* 0x0000000000007941 */ /* 0x000fea0003800200 */
.L_x_137:
        /* <DEDUP_REMOVED lines=30> */
.L_x_144:
        /* <DEDUP_REMOVED lines=35> */
[C---:B------:R-:W-:Y:S02]  /*8270*/  LEA.HI R43, R44.reuse, R43, RZ, 0x1 ;  /* 0x0000002b2c2b7211 */ /* 0x040fe400078f08ff */
[----:B------:R-:W-:Y:S02]  /*8280*/  LOP3.LUT R45, R44, R45, RZ, 0x3c, !PT ;  /* 0x0000002d2c2d7212 */ /* 0x000fe400078e3cff */
[----:B------:R-:W1:Y:S01]  /*8290*/  I2F.F64.S64 R2, R2 ;  /* 0x0000000200027312 */ /* 0x000e620000301c00 */
[----:B------:R-:W-:Y:S02]  /*82a0*/  IADD3 R44, PT, PT, -R43, RZ, RZ ;  /* 0x000000ff2b2c7210 */ /* 0x000fe40007ffe1ff */
[----:B------:R-:W-:Y:S02]  /*82b0*/  ISETP.GE.AND P0, PT, R45, RZ, PT ;  /* 0x000000ff2d00720c */ /* 0x000fe40003f06270 */
[----:B------:R-:W-:Y:S01]  /*82c0*/  @!P1 MOV R43, R44 ;  /* 0x0000002c002b9202 */ /* 0x000fe20000000f00 */
[----:B-1----:R-:W-:-:S10]  /*82d0*/  DMUL R4, R2, UR4 ;  /* 0x0000000402047c28 */ /* 0x002fd40008000000 */
[----:B------:R-:W1:Y:S02]  /*82e0*/  F2F.F32.F64 R4, R4 ;  /* 0x0000000400047310 */ /* 0x000e640000301000 */
[----:B-1----:R-:W-:Y:S01]  /*82f0*/  FSEL R44, -R4, R4, !P0 ;  /* 0x00000004042c7208 */ /* 0x002fe20004000100 */
[----:B0-----:R-:W-:Y:S06]  /*8300*/  BRA `(.L_x_142) ;  /* 0x0000000000087947 */ /* 0x001fec0003800000 */
.L_x_143:
[----:B------:R-:W-:Y:S02]  /*8310*/  HFMA2 R43, -RZ, RZ, 0, 0 ;  /* 0x00000000ff2b7431 */ /* 0x000fe400000001ff */
[----:B------:R-:W-:-:S07]  /*8320*/  FMUL R44, RZ, R45 ;  /* 0x0000002dff2c7220 */ /* 0x000fce0000400000 */
.L_x_142:
[----:B------:R-:W-:Y:S05]  /*8330*/  BSYNC.RECONVERGENT B0 ;  /* 0x0000000000007941 */ /* 0x000fea0003800200 */
.L_x_141:
[----:B------:R-:W0:Y:S01]  /*8340*/  LDC.64 R2, c[0x0][0x398] ;  /* 0x0000e600ff027b82 */ /* 0x000e220000000a00 */
[----:B------:R-:W-:Y:S01]  /*8350*/  LOP3.LUT R56, R43, 0x1, RZ, 0xc0, !PT ;  /* 0x000000012b387812 */ /* 0x000fe200078ec0ff */
[----:B------:R-:W-:-:S03]  /*8360*/  FMUL R55, R44, R44 ;  /* 0x0000002c2c377220 */ /* 0x000fc60000400000 */
[----:B------:R-:W-:Y:S01]  /*8370*/  ISETP.NE.U32.AND P0, PT, R56, 0x1, PT ;  /* 0x000000013800780c */ /* 0x000fe20003f05070 */
[----:B------:R-:W-:Y:S02]  /*8380*/  HFMA2 R56, -RZ, RZ, 1.291015625, -0.052581787109375 ;  /* 0x3d2aaabbff387431 */ /* 0x000fe400000001ff */
[----:B------:R-:W-:Y:S01]  /*8390*/  FFMA R6, R55, R6, -0.0013887860113754868507 ;  /* 0xbab607ed37067423 */ /* 0x000fe20000000006 */
[----:B------:R-:W-:-:S04]  /*83a0*/  MOV R57, 0x3effffff ;  /* 0x3effffff00397802 */ /* 0x000fc80000000f00 */
[----:B------:R-:W-:Y:S02]  /*83b0*/  FSEL R6, R6, -0.00019574658654164522886, !P0 ;  /* 0xb94d415306067808 */ /* 0x000fe40004000000 */
[----:B------:R-:W-:Y:S02]  /*83c0*/  FSEL R56, R56, 0.0083327032625675201416, !P0 ;  /* 0x3c0885e438387808 */ /* 0x000fe40004000000 */
[----:B------:R-:W-:-:S03]  /*83d0*/  LOP3.LUT P1, RZ, R43, 0x2, RZ, 0xc0, !PT ;  /* 0x000000022bff7812 */ /* 0x000fc6000782c0ff */
[----:B------:R-:W-:Y:S01]  /*83e0*/  FFMA R6, R55, R6, R56 ;  /* 0x0000000637067223 */ /* 0x000fe20000000038 */
[----:B0-----:R-:W5:Y:S04]  /*83f0*/  LDG.E R53, desc[UR10][R2.64+0x18] ;  /* 0x0000180a02357981 */ /* 0x001f68000c1e1900 */
[----:B------:R-:W5:Y:S04]  /*8400*/  LDG.E R52, desc[UR10][R2.64+0x1c] ;  /* 0x00001c0a02347981 */ /* 0x000f68000c1e1900 */
        /* <DEDUP_REMOVED lines=9> */
[----:B------:R0:W5:Y:S01]  /*84a0*/  LDG.E R54, desc[UR10][R2.64+0x44] ;  /* 0x0000440a02367981 */ /* 0x000162000c1e1900 */
[----:B------:R-:W-:Y:S01]  /*84b0*/  FADD R38, R38, +QNAN ;  /* 0x7fc0000026267421 */ /* 0x000fe20000000000 */
[----:B------:R-:W-:-:S02]  /*84c0*/  UIADD3 UR5, UPT, UPT, UR7, 0x58, URZ ;  /* 0x0000005807057890 */ /* 0x000fc4000fffe0ff */
[----:B------:R1:W-:Y:S01]  /*84d0*/  STL.64 [R1+0x50], RZ ;  /* 0x000050ff01007387 */ /* 0x0003e20000100a00 */
[----:B------:R-:W-:-:S03]  /*84e0*/  UMOV UR4, URZ ;  /* 0x000000ff00047c82 */ /* 0x000fc60008000000 */
[----:B------:R1:W-:Y:S01]  /*84f0*/  STL.64 [R1+0x58], RZ ;  /* 0x000058ff01007387 */ /* 0x0003e20000100a00 */
[----:B0-----:R-:W-:Y:S02]  /*8500*/  FSEL R3, -R57, -0.16666662693023681641, !P0 ;  /* 0xbe2aaaa839037808 */ /* 0x001fe40004000100 */
[----:B------:R-:W-:Y:S01]  /*8510*/  FSEL R2, R44, 1, P0 ;  /* 0x3f8000002c027808 */ /* 0x000fe20000000000 */
[----:B------:R1:W-:Y:S02]  /*8520*/  STL.64 [R1+0x60], RZ ;  /* 0x000060ff01007387 */ /* 0x0003e40000100a00 */
[C---:B------:R-:W-:Y:S02]  /*8530*/  FFMA R3, R55.reuse, R6, R3 ;  /* 0x0000000637037223 */ /* 0x040fe40000000003 */
[----:B------:R-:W-:Y:S01]  /*8540*/  FFMA R55, R55, R2, RZ ;  /* 0x0000000237377223 */ /* 0x000fe200000000ff */
[----:B------:R1:W-:Y:S03]  /*8550*/  STL.64 [R1+0x68], RZ ;  /* 0x000068ff01007387 */ /* 0x0003e60000100a00 */
[----:B------:R-:W-:Y:S01]  /*8560*/  FFMA R2, R55, R3, R2 ;  /* 0x0000000337027223 */ /* 0x000fe20000000002 */
[----:B------:R1:W-:Y:S03]  /*8570*/  STL.64 [R1+0x70], RZ ;  /* 0x000070ff01007387 */ /* 0x0003e60000100a00 */
[----:B------:R-:W-:Y:S01]  /*8580*/  @P1 FADD R2, RZ, -R2 ;  /* 0x80000002ff021221 */ /* 0x000fe20000000000 */
[----:B------:R1:W-:Y:S03]  /*8590*/  STL.64 [R1+0x78], RZ ;  /* 0x000078ff01007387 */ /* 0x0003e60000100a00 */
[C---:B------:R-:W-:Y:S01]  /*85a0*/  FMUL R6, R2.reuse, R40 ;  /* 0x0000002802067220 */ /* 0x040fe20000400000 */
[C---:B------:R-:W-:Y:S01]  /*85b0*/  FMUL R3, R2.reuse, R39 ;  /* 0x0000002702037220 */ /* 0x040fe20000400000 */
[C---:B------:R-:W-:Y:S01]  /*85c0*/  FMUL R43, R2.reuse, R34 ;  /* 0x00000022022b7220 */ /* 0x040fe20000400000 */
[----:B------:R-:W-:Y:S01]  /*85d0*/  FMUL R55, R2, R25 ;  /* 0x0000001902377220 */ /* 0x000fe20000400000 */
[----:B------:R-:W-:Y:S01]  /*85e0*/  FFMA R6, R0, R39, R6 ;  /* 0x0000002700067223 */ /* 0x000fe20000000006 */
[-C--:B------:R-:W-:Y:S01]  /*85f0*/  FMUL R39, R2, R32.reuse ;  /* 0x0000002002277220 */ /* 0x080fe20000400000 */
[C---:B------:R-:W-:Y:S01]  /*8600*/  FFMA R32, R0.reuse, R32, R43 ;  /* 0x0000002000207223 */ /* 0x040fe2000000002b */
[C---:B------:R-:W-:Y:S01]  /*8610*/  FFMA R3, R0.reuse, R40, -R3 ;  /* 0x0000002800037223 */ /* 0x040fe20000000803 */
[C---:B------:R-:W-:Y:S01]  /*8620*/  FFMA R43, R0.reuse, R26, -R55 ;  /* 0x0000001a002b7223 */ /* 0x040fe20000000837 */
[----:B------:R-:W-:Y:S01]  /*8630*/  FFMA R39, R0, R34, -R39 ;  /* 0x0000002200277223 */ /* 0x000fe20000000827 */
[----:B------:R1:W-:Y:S01]  /*8640*/  STL.64 [R1+0x80], RZ ;  /* 0x000080ff01007387 */ /* 0x0003e20000100a00 */
[C---:B------:R-:W-:Y:S01]  /*8650*/  FMUL R40, R2.reuse, R26 ;  /* 0x0000001a02287220 */ /* 0x040fe20000400000 */
[C---:B------:R-:W-:Y:S01]  /*8660*/  FMUL R55, R2.reuse, R21 ;  /* 0x0000001502377220 */ /* 0x040fe20000400000 */
[C---:B------:R-:W-:Y:S01]  /*8670*/  FMUL R34, R2.reuse, R16 ;  /* 0x0000001002227220 */ /* 0x040fe20000400000 */
[----:B------:R1:W-:Y:S01]  /*8680*/  STL.64 [R1+0x88], RZ ;  /* 0x000088ff01007387 */ /* 0x0003e20000100a00 */
[CC--:B------:R-:W-:Y:S01]  /*8690*/  FMUL R26, R2.reuse, R22.reuse ;  /* 0x00000016021a7220 */ /* 0x0c0fe20000400000 */
[----:B------:R-:W-:Y:S01]  /*86a0*/  FMUL R57, R2, R15 ;  /* 0x0000000f02397220 */ /* 0x000fe20000400000 */
[C---:B------:R-:W-:Y:S01]  /*86b0*/  FFMA R25, R0.reuse, R25, R40 ;  /* 0x0000001900197223 */ /* 0x040fe20000000028 */
[----:B------:R1:W-:Y:S01]  /*86c0*/  STL.64 [R1+0x90], RZ ;  /* 0x000090ff01007387 */ /* 0x0003e20000100a00 */
[C---:B------:R-:W-:Y:S01]  /*86d0*/  FFMA R22, R0.reuse, R22, -R55 ;  /* 0x0000001600167223 */ /* 0x040fe20000000837 */
[----:B------:R-:W-:Y:S01]  /*86e0*/  FFMA R15, R0, R15, R34 ;  /* 0x0000000f000f7223 */ /* 0x000fe20000000022 */
[C---:B------:R-:W-:Y:S01]  /*86f0*/  FMUL R55, R2.reuse, R8 ;  /* 0x0000000802377220 */ /* 0x040fe20000400000 */
[C---:B------:R-:W-:Y:S01]  /*8700*/  FMUL R34, R2.reuse, R29 ;  /* 0x0000001d02227220 */ /* 0x040fe20000400000 */
[----:B------:R-:W-:Y:S01]  /*8710*/  FMUL R40, R2, R31 ;  /* 0x0000001f02287220 */ /* 0x000fe20000400000 */
[C---:B------:R-:W-:Y:S01]  /*8720*/  FFMA R21, R0.reuse, R21, R26 ;  /* 0x0000001500157223 */ /* 0x040fe2000000001a */
[----:B------:R-:W-:Y:S01]  /*8730*/  FFMA R16, R0, R16, -R57 ;  /* 0x0000001000107223 */ /* 0x000fe20000000839 */
[-C--:B------:R-:W-:Y:S01]  /*8740*/  FMUL R57, R2, R11.reuse ;  /* 0x0000000b02397220 */ /* 0x080fe20000400000 */
[C---:B------:R-:W-:Y:S01]  /*8750*/  FFMA R26, R0.reuse, R11, -R55 ;  /* 0x0000000b001a7223 */ /* 0x040fe20000000837 */
[C---:B------:R-:W-:Y:S01]  /*8760*/  FFMA R31, R0.reuse, R31, -R34 ;  /* 0x0000001f001f7223 */ /* 0x040fe20000000822 */
[----:B------:R-:W-:Y:S01]  /*8770*/  FFMA R29, R0, R29, R40 ;  /* 0x0000001d001d7223 */ /* 0x000fe20000000028 */
[C---:B------:R-:W-:Y:S01]  /*8780*/  FMUL R11, R2.reuse, R37 ;  /* 0x00000025020b7220 */ /* 0x040fe20000400000 */
[C---:B------:R-:W-:Y:S01]  /*8790*/  FMUL R34, R2.reuse, R14 ;  /* 0x0000000e02227220 */ /* 0x040fe20000400000 */
[C---:B------:R-:W-:Y:S01]  /*87a0*/  FMUL R40, R2.reuse, R19 ;  /* 0x0000001302287220 */ /* 0x040fe20000400000 */
[----:B------:R-:W-:Y:S01]  /*87b0*/  FMUL R44, R2, R33 ;  /* 0x00000021022c7220 */ /* 0x000fe20000400000 */
[C---:B------:R-:W-:Y:S01]  /*87c0*/  FFMA R8, R0.reuse, R8, R57 ;  /* 0x0000000800087223 */ /* 0x040fe20000000039 */
[C---:B------:R-:W-:Y:S01]  /*87d0*/  FFMA R14, R0.reuse, R14, -R11 ;  /* 0x0000000e000e7223 */ /* 0x040fe2000000080b */
[C---:B------:R-:W-:Y:S01]  /*87e0*/  FFMA R2, R0.reuse, R37, R34 ;  /* 0x0000002500027223 */ /* 0x040fe20000000022 */
[C---:B------:R-:W-:Y:S01]  /*87f0*/  FFMA R33, R0.reuse, R33, -R40 ;  /* 0x0000002100217223 */ /* 0x040fe20000000828 */
[----:B------:R-:W-:Y:S01]  /*8800*/  FFMA R0, R0, R19, R44 ;  /* 0x0000001300007223 */ /* 0x000fe2000000002c */
[----:B------:R-:W-:Y:S01]  /*8810*/  FADD R11, R20, +QNAN ;  /* 0x7fc00000140b7421 */ /* 0x000fe20000000000 */
[----:B------:R-:W-:Y:S01]  /*8820*/  FADD R23, R23, R16 ;  /* 0x0000001017177221 */ /* 0x000fe20000000000 */
        /* <DEDUP_REMOVED lines=16> */
[----:B-1----:R-:W-:-:S07]  /*8930*/  FADD R0, R0, R11 ;  /* 0x0000000b00007221 */ /* 0x002fce0000000000 */
.L_x_145:
[----:B------:R-:W-:Y:S01]  /*8940*/  UMOV UR7, UR9 ;  /* 0x0000000900077c82 */ /* 0x000fe20008000000 */
[----:B------:R-:W-:Y:S01]  /*8950*/  MOV R40, UR6 ;  /* 0x0000000600287c02 */ /* 0x000fe20008000f00 */
[----:B0-----:R-:W2:Y:S01]  /*8960*/  LDL.64 R8, [UR5+-0x8] ;  /* 0xfffff805ff087983 */ /* 0x001ea20008100a00 */
[----:B------:R-:W-:Y:S02]  /*8970*/  MOV R41, UR7 ;  /* 0x0000000700297c02 */ /* 0x000fe40008000f00 */
[----:B------:R-:W-:Y:S01]  /*8980*/  MOV R38, UR6 ;  /* 0x0000000600267c02 */ /* 0x000fe20008000f00 */
[----:B------:R-:W3:Y:S01]  /*8990*/  LDL.64 R10, [UR5] ;  /* 0x00000005ff0a7983 */ /* 0x000ee20008100a00 */
[----:B------:R-:W-:-:S03]  /*89a0*/  MOV R39, UR7 ;  /* 0x0000000700277c02 */ /* 0x000fc60008000f00 */
[----:B------:R-:W4:Y:S04]  /*89b0*/  LDG.E R41, desc[UR10][R40.64+-0xc] ;  /* 0xfffff40a28297981 */ /* 0x000f28000c1e1900 */
[----:B------:R0:W2:Y:S01]  /*89c0*/  LDG.E R43, desc[UR10][R38.64+-0x8] ;  /* 0xfffff80a262b7981 */ /* 0x0000a2000c1e1900 */
[----:B------:R-:W-:Y:S02]  /*89d0*/  MOV R34, UR6 ;  /* 0x0000000600227c02 */ /* 0x000fe40008000f00 */
[----:B------:R-:W-:Y:S01]  /*89e0*/  MOV R35, UR7 ;  /* 0x0000000700237c02 */ /* 0x000fe20008000f00 */
[----:B------:R-:W3:Y:S01]  /*89f0*/  LDL.64 R14, [UR5+0x8] ;  /* 0x00000805ff0e7983 */ /* 0x000ee20008100a00 */
[----:B------:R-:W-:Y:S02]  /*8a00*/  MOV R20, UR6 ;  /* 0x0000000600147c02 */ /* 0x000fe40008000f00 */
[----:B------:R-:W-:Y:S01]  /*8a10*/  MOV R21, UR7 ;  /* 0x0000000700157c02 */ /* 0x000fe20008000f00 */
[----:B------:R1:W3:Y:S04]  /*8a20*/  LDG.E R34, desc[UR10][R34.64+-0x4] ;  /* 0xfffffc0a22227981 */ /* 0x0002e8000c1e1900 */
[----:B------:R1:W3:Y:S01]  /*8a30*/  LDG.E R22, desc[UR10][R20.64] ;  /* 0x0000000a14167981 */ /* 0x0002e2000c1e1900 */
[-C--:B----4-:R-:W-:Y:S01]  /*8a40*/  FMUL R31, R6, R41.reuse ;  /* 0x00000029061f7220 */ /* 0x090fe20000400000 */
[C---:B0-----:R-:W-:Y:S01]  /*8a50*/  FMUL R38, R3.reuse, R41 ;  /* 0x0000002903267220 */ /* 0x041fe20000400000 */
[----:B--2---:R-:W-:-:S02]  /*8a60*/  FMUL R26, R3, R43 ;  /* 0x0000002b031a7220 */ /* 0x004fc40000400000 */
[----:B-----5:R-:W-:Y:S01]  /*8a70*/  FMUL R42, R52, R31 ;  /* 0x0000001f342a7220 */ /* 0x020fe20000400000 */
[----:B------:R-:W-:Y:S01]  /*8a80*/  FMUL R19, R6, R43 ;  /* 0x0000002b06137220 */ /* 0x000fe20000400000 */
[----:B------:R-:W-:Y:S01]  /*8a90*/  FMUL R56, R46, R31 ;  /* 0x0000001f2e387220 */ /* 0x000fe20000400000 */
[----:B------:R-:W-:Y:S01]  /*8aa0*/  FMUL R40, R26, UR17 ;  /* 0x000000111a287c20 */ /* 0x000fe20008400000 */
[-C--:B------:R-:W-:Y:S01]  /*8ab0*/  FMUL R44, R53, R26.reuse ;  /* 0x0000001a352c7220 */ /* 0x080fe20000400000 */
[----:B-1----:R-:W-:Y:S01]  /*8ac0*/  FMUL R35, R47, R26 ;  /* 0x0000001a2f237220 */ /* 0x002fe20000400000 */
[-C--:B------:R-:W-:Y:S01]  /*8ad0*/  FFMA R21, R53, R38.reuse, R42 ;  /* 0x0000002635157223 */ /* 0x080fe2000000002a */
[----:B------:R-:W-:Y:S01]  /*8ae0*/  FFMA R25, R47, R38, R56 ;  /* 0x000000262f197223 */ /* 0x000fe20000000038 */
[----:B------:R-:W-:Y:S01]  /*8af0*/  FFMA R42, R19, UR16, R40 ;  /* 0x00000010132a7c23 */ /* 0x000fe20008000028 */
[-C--:B------:R-:W-:Y:S01]  /*8b00*/  FFMA R44, R52, R19.reuse, R44 ;  /* 0x00000013342c7223 */ /* 0x080fe2000000002c */
[C---:B------:R-:W-:Y:S01]  /*8b10*/  FMUL R7, R31.reuse, UR16 ;  /* 0x000000101f077c20 */ /* 0x040fe20008400000 */
[----:B------:R-:W-:Y:S01]  /*8b20*/  FFMA R56, R46, R19, R35 ;  /* 0x000000132e387223 */ /* 0x000fe20000000023 */
[----:B------:R-:W-:Y:S01]  /*8b30*/  FMUL R40, R32, R41 ;  /* 0x0000002920287220 */ /* 0x000fe20000400000 */
[----:B------:R-:W-:Y:S01]  /*8b40*/  FFMA R20, R52, R26, R21 ;  /* 0x0000001a34147223 */ /* 0x000fe20000000015 */
[----:B------:R-:W-:Y:S01]  /*8b50*/  FFMA R55, R31, UR17, R42 ;  /* 0x000000111f377c23 */ /* 0x000fe2000800002a */
[-C--:B------:R-:W-:Y:S01]  /*8b60*/  FFMA R35, R53, R31.reuse, R44 ;  /* 0x0000001f35237223 */ /* 0x080fe2000000002c */
[----:B------:R-:W-:Y:S01]  /*8b70*/  FFMA R7, R38, UR17, R7 ;  /* 0x0000001126077c23 */ /* 0x000fe20008000007 */
[----:B------:R-:W-:Y:S01]  /*8b80*/  FFMA R31, R47, R31, R56 ;  /* 0x0000001f2f1f7223 */ /* 0x000fe20000000038 */
[----:B------:R-:W-:Y:S01]  /*8b90*/  FMUL R42, R36, R41 ;  /* 0x00000029242a7220 */ /* 0x000fe20000400000 */
[----:B------:R-:W-:Y:S01]  /*8ba0*/  FMUL R21, R40, UR15 ;  /* 0x0000000f28157c20 */ /* 0x000fe20008400000 */
[-C--:B------:R-:W-:Y:S01]  /*8bb0*/  FMUL R56, R50, R40.reuse ;  /* 0x0000002832387220 */ /* 0x080fe20000400000 */
[----:B------:R-:W-:Y:S01]  /*8bc0*/  FMUL R58, R5, R40 ;  /* 0x00000028053a7220 */ /* 0x000fe20000400000 */
[----:B------:R-:W-:Y:S01]  /*8bd0*/  FFMA R60, R26, UR16, R7 ;  /* 0x000000101a3c7c23 */ /* 0x000fe20008000007 */
[----:B------:R-:W-:Y:S01]  /*8be0*/  FFMA R44, R42, UR13, R21 ;  /* 0x0000000d2a2c7c23 */ /* 0x000fe20008000015 */
[----:B------:R-:W-:Y:S01]  /*8bf0*/  FMUL R7, R36, R43 ;  /* 0x0000002b24077220 */ /* 0x000fe20000400000 */
[-C--:B------:R-:W-:Y:S01]  /*8c00*/  FFMA R21, R51, R42.reuse, R56 ;  /* 0x0000002a33157223 */ /* 0x080fe20000000038 */
[----:B------:R-:W-:Y:S01]  /*8c10*/  FFMA R56, R45, R42, R58 ;  /* 0x0000002a2d387223 */ /* 0x000fe2000000003a */
[----:B------:R-:W-:Y:S01]  /*8c20*/  FFMA R26, R46, R26, R25 ;  /* 0x0000001a2e1a7223 */ /* 0x000fe20000000019 */
[----:B------:R-:W-:Y:S01]  /*8c30*/  FFMA R25, R7, UR15, R44 ;  /* 0x0000000f07197c23 */ /* 0x000fe2000800002c */
[-C--:B------:R-:W-:Y:S01]  /*8c40*/  FFMA R58, R50, R7.reuse, R21 ;  /* 0x00000007323a7223 */ /* 0x080fe20000000015 */
[----:B------:R-:W-:Y:S01]  /*8c50*/  FFMA R44, R5, R7, R56 ;  /* 0x00000007052c7223 */ /* 0x000fe20000000038 */
[----:B------:R-:W-:Y:S01]  /*8c60*/  FMUL R56, R32, R43 ;  /* 0x0000002b20387220 */ /* 0x000fe20000400000 */
[----:B------:R-:W-:Y:S01]  /*8c70*/  FMUL R21, R7, UR13 ;  /* 0x0000000d07157c20 */ /* 0x000fe20008400000 */
[-C--:B------:R-:W-:Y:S01]  /*8c80*/  FMUL R37, R51, R7.reuse ;  /* 0x0000000733257220 */ /* 0x080fe20000400000 */
[----:B------:R-:W-:-:S02]  /*8c90*/  FMUL R7, R45, R7 ;  /* 0x000000072d077220 */ /* 0x000fc40000400000 */
[----:B------:R-:W-:Y:S01]  /*8ca0*/  FFMA R21, R56, UR15, R21 ;  /* 0x0000000f38157c23 */ /* 0x000fe20008000015 */
[-C--:B------:R-:W-:Y:S01]  /*8cb0*/  FFMA R39, R50, R56.reuse, R37 ;  /* 0x0000003832277223 */ /* 0x080fe20000000025 */
[----:B------:R-:W-:Y:S02]  /*8cc0*/  FFMA R7, R5, R56, R7 ;  /* 0x0000003805077223 */ /* 0x000fe40000000007 */
[----:B------:R-:W-:Y:S01]  /*8cd0*/  FFMA R37, R40, UR13, R21 ;  /* 0x0000000d28257c23 */ /* 0x000fe20008000015 */
[-C--:B------:R-:W-:Y:S01]  /*8ce0*/  FFMA R39, R51, R40.reuse, R39 ;  /* 0x0000002833277223 */ /* 0x080fe20000000027 */
[----:B------:R-:W-:Y:S01]  /*8cf0*/  FFMA R40, R45, R40, R7 ;  /* 0x000000282d287223 */ /* 0x000fe20000000007 */
[----:B------:R-:W-:Y:S01]  /*8d00*/  FFMA R21, -R19, UR17, R60 ;  /* 0x0000001113157c23 */ /* 0x000fe2000800013c */
[-C--:B------:R-:W-:Y:S01]  /*8d10*/  FFMA R7, R53, -R19.reuse, R20 ;  /* 0x8000001335077223 */ /* 0x080fe20000000014 */
[----:B------:R-:W-:Y:S01]  /*8d20*/  FFMA R19, R47, -R19, R26 ;  /* 0x800000132f137223 */ /* 0x000fe2000000001a */
[-C--:B------:R-:W-:Y:S01]  /*8d30*/  FMUL R57, R28, R41.reuse ;  /* 0x000000291c397220 */ /* 0x080fe20000400000 */
[----:B------:R-:W-:Y:S01]  /*8d40*/  FFMA R20, -R38, UR16, R55 ;  /* 0x0000001026147c23 */ /* 0x000fe20008000137 */
[-C--:B------:R-:W-:Y:S01]  /*8d50*/  FFMA R26, R52, -R38.reuse, R35 ;  /* 0x80000026341a7223 */ /* 0x080fe20000000023 */
[----:B------:R-:W-:Y:S01]  /*8d60*/  FFMA R38, R46, -R38, R31 ;  /* 0x800000262e267223 */ /* 0x000fe2000000001f */
[----:B------:R-:W-:Y:S01]  /*8d70*/  FFMA R25, -R56, UR13, R25 ;  /* 0x0000000d38197c23 */ /* 0x000fe20008000119 */
[-C--:B------:R-:W-:Y:S01]  /*8d80*/  FFMA R31, R51, -R56.reuse, R58 ;  /* 0x80000038331f7223 */ /* 0x080fe2000000003a */
[----:B------:R-:W-:Y:S01]  /*8d90*/  FFMA R35, R45, -R56, R44 ;  /* 0x800000382d237223 */ /* 0x000fe2000000002c */
[----:B------:R-:W-:Y:S01]  /*8da0*/  FMUL R41, R30, R41 ;  /* 0x000000291e297220 */ /* 0x000fe20000400000 */
[-C--:B------:R-:W-:Y:S01]  /*8db0*/  FMUL R56, R48, R57.reuse ;  /* 0x0000003930387220 */ /* 0x080fe20000400000 */
[----:B------:R-:W-:Y:S01]  /*8dc0*/  FMUL R44, R57, UR14 ;  /* 0x0000000e392c7c20 */ /* 0x000fe20008400000 */
[----:B------:R-:W-:Y:S01]  /*8dd0*/  FMUL R59, R54, R57 ;  /* 0x00000039363b7220 */ /* 0x000fe20000400000 */
[----:B------:R-:W-:Y:S01]  /*8de0*/  FFMA R37, -R42, UR15, R37 ;  /* 0x0000000f2a257c23 */ /* 0x000fe20008000125 */
[-C--:B------:R-:W-:Y:S01]  /*8df0*/  FFMA R39, R50, -R42.reuse, R39 ;  /* 0x8000002a32277223 */ /* 0x080fe20000000027 */
[----:B------:R-:W-:Y:S01]  /*8e00*/  FFMA R40, R5, -R42, R40 ;  /* 0x8000002a05287223 */ /* 0x000fe20000000028 */
[----:B------:R-:W-:Y:S01]  /*8e10*/  FADD R42, R8, R21 ;  /* 0x00000015082a7221 */ /* 0x000fe20000000000 */
[----:B------:R-:W-:Y:S01]  /*8e20*/  FFMA R55, R49, R41, R56 ;  /* 0x0000002931377223 */ /* 0x000fe20000000038 */
[----:B------:R-:W-:Y:S01]  /*8e30*/  FMUL R21, R30, R43 ;  /* 0x0000002b1e157220 */ /* 0x000fe20000400000 */
[----:B------:R-:W-:Y:S01]  /*8e40*/  FFMA R44, R41, UR12, R44 ;  /* 0x0000000c292c7c23 */ /* 0x000fe2000800002c */
[----:B------:R-:W-:Y:S01]  /*8e50*/  FFMA R59, R4, R41, R59 ;  /* 0x00000029043b7223 */ /* 0x000fe2000000003b */
[----:B------:R-:W-:Y:S01]  /*8e60*/  FMUL R43, R28, R43 ;  /* 0x0000002b1c2b7220 */ /* 0x000fe20000400000 */
[-C--:B------:R-:W-:Y:S01]  /*8e70*/  FFMA R56, R48, R21.reuse, R55 ;  /* 0x0000001530387223 */ /* 0x080fe20000000037 */
[C---:B------:R-:W-:Y:S01]  /*8e80*/  FFMA R44, R21.reuse, UR14, R44 ;  /* 0x0000000e152c7c23 */ /* 0x040fe2000800002c */
[-C--:B------:R-:W-:Y:S01]  /*8e90*/  FFMA R8, R54, R21.reuse, R59 ;  /* 0x0000001536087223 */ /* 0x080fe2000000003b */
        /* <DEDUP_REMOVED lines=8> */
[C---:B------:R-:W-:Y:S01]  /*8f20*/  FFMA R57, R4.reuse, R57, R21 ;  /* 0x0000003904397223 */ /* 0x040fe20000000015 */
[----:B------:R-:W-:Y:S01]  /*8f30*/  FFMA R44, -R43, UR12, R44 ;  /* 0x0000000c2b2c7c23 */ /* 0x000fe2000800012c */
[-C--:B------:R-:W-:Y:S01]  /*8f40*/  FFMA R56, R49, -R43.reuse, R56 ;  /* 0x8000002b31387223 */ /* 0x080fe20000000038 */
[----:B------:R-:W-:Y:S01]  /*8f50*/  FADD R60, R9, R20 ;  /* 0x00000014093c7221 */ /* 0x000fe20000000000 */
[----:B------:R-:W-:Y:S01]  /*8f60*/  MOV R21, UR7 ;  /* 0x0000000700157c02 */ /* 0x000fe20008000f00 */
[----:B------:R-:W-:Y:S01]  /*8f70*/  FFMA R43, R4, -R43, R8 ;  /* 0x8000002b042b7223 */ /* 0x000fe20000000008 */
[----:B------:R-:W-:-:S02]  /*8f80*/  MOV R9, UR7 ;  /* 0x0000000700097c02 */ /* 0x000fc40008000f00 */
[----:B------:R-:W-:Y:S02]  /*8f90*/  MOV R20, UR6 ;  /* 0x0000000600147c02 */ /* 0x000fe40008000f00 */
[----:B------:R-:W-:-:S03]  /*8fa0*/  MOV R8, UR6 ;  /* 0x0000000600087c02 */ /* 0x000fc60008000f00 */
[----:B------:R0:W2:Y:S04]  /*8fb0*/  LDG.E R21, desc[UR10][R20.64+0x4] ;  /* 0x0000040a14157981 */ /* 0x0000a8000c1e1900 */
[----:B------:R1:W4:Y:S01]  /*8fc0*/  LDG.E R9, desc[UR10][R8.64+0x8] ;  /* 0x0000080a08097981 */ /* 0x000322000c1e1900 */
[----:B---3--:R-:W-:Y:S01]  /*8fd0*/  FADD R26, R11, R26 ;  /* 0x0000001a0b1a7221 */ /* 0x008fe20000000000 */
[----:B------:R-:W-:Y:S01]  /*8fe0*/  FADD R14, R14, R19 ;  /* 0x000000130e0e7221 */ /* 0x000fe20000000000 */
[----:B------:R-:W-:Y:S01]  /*8ff0*/  FADD R25, R42, R25 ;  /* 0x000000192a197221 */ /* 0x000fe20000000000 */
[----:B------:R-:W-:Y:S01]  /*9000*/  FADD R37, R60, R37 ;  /* 0x000000253c257221 */ /* 0x000fe20000000000 */
[----:B------:R-:W-:Y:S01]  /*9010*/  FFMA R58, -R41, UR14, R58 ;  /* 0x0000000e293a7c23 */ /* 0x000fe2000800013a */
[----:B------:R-:W-:Y:S01]  /*9020*/  FFMA R55, R48, -R41, R55 ;  /* 0x8000002930377223 */ /* 0x000fe20000000037 */
[----:B------:R-:W-:Y:S01]  /*9030*/  FADD R10, R10, R7 ;  /* 0x000000070a0a7221 */ /* 0x000fe20000000000 */
[----:B------:R-:W-:Y:S01]  /*9040*/  FADD R26, R26, R39 ;  /* 0x000000271a1a7221 */ /* 0x000fe20000000000 */
[----:B------:R-:W-:Y:S01]  /*9050*/  FADD R14, R14, R35 ;  /* 0x000000230e0e7221 */ /* 0x000fe20000000000 */
[----:B------:R-:W-:Y:S01]  /*9060*/  FMUL R60, R27, R22 ;  /* 0x000000161b3c7220 */ /* 0x000fe20000400000 */
[----:B------:R-:W-:Y:S01]  /*9070*/  FMUL R35, R24, R34 ;  /* 0x0000002218237220 */ /* 0x000fe20000400000 */
[----:B------:R-:W-:Y:S01]  /*9080*/  FADD R44, R25, R44 ;  /* 0x0000002c192c7221 */ /* 0x000fe20000000000 */
[----:B------:R-:W-:Y:S01]  /*9090*/  FADD R15, R15, R38 ;  /* 0x000000260f0f7221 */ /* 0x000fe20000000000 */
[----:B------:R-:W-:Y:S01]  /*90a0*/  FADD R25, R37, R58 ;  /* 0x0000003a25197221 */ /* 0x000fe20000000000 */
[----:B------:R-:W-:Y:S01]  /*90b0*/  FADD R31, R10, R31 ;  /* 0x0000001f0a1f7221 */ /* 0x000fe20000000000 */
[----:B------:R-:W-:Y:S01]  /*90c0*/  FADD R7, R26, R55 ;  /* 0x000000371a077221 */ /* 0x000fe20000000000 */
[----:B------:R-:W-:Y:S01]  /*90d0*/  FMUL R10, R24, R22 ;  /* 0x00000016180a7220 */ /* 0x000fe20000400000 */
[----:B------:R-:W-:Y:S01]  /*90e0*/  FMUL R19, R27, R34 ;  /* 0x000000221b137220 */ /* 0x000fe20000400000 */
[-C--:B0-----:R-:W-:Y:S01]  /*90f0*/  FMUL R20, R52, R35.reuse ;  /* 0x0000002334147220 */ /* 0x081fe20000400000 */
[----:B------:R-:W-:Y:S01]  /*9100*/  FMUL R26, R46, R35 ;  /* 0x000000232e1a7220 */ /* 0x000fe20000400000 */
[-C--:B------:R-:W-:Y:S01]  /*9110*/  FMUL R37, R53, R60.reuse ;  /* 0x0000003c35257220 */ /* 0x080fe20000400000 */
[----:B------:R-:W-:Y:S01]  /*9120*/  FADD R43, R14, R43 ;  /* 0x0000002b0e2b7221 */ /* 0x000fe20000000000 */
[----:B-1----:R-:W-:Y:S01]  /*9130*/  FADD R8, R15, R40 ;  /* 0x000000280f087221 */ /* 0x002fe20000000000 */
[----:B------:R-:W-:Y:S01]  /*9140*/  FMUL R14, R35, UR16 ;  /* 0x00000010230e7c20 */ /* 0x000fe20008400000 */
[----:B------:R-:W-:Y:S01]  /*9150*/  FFMA R57, R54, -R41, R57 ;  /* 0x8000002936397223 */ /* 0x000fe20000000039 */
[----:B------:R-:W-:Y:S01]  /*9160*/  FADD R56, R31, R56 ;  /* 0x000000381f387221 */ /* 0x000fe20000000000 */
[----:B------:R-:W-:Y:S01]  /*9170*/  FMUL R15, R60, UR17 ;  /* 0x000000113c0f7c20 */ /* 0x000fe20008400000 */
[-C--:B------:R-:W-:Y:S01]  /*9180*/  FFMA R31, R53, R19.reuse, R20 ;  /* 0x00000013351f7223 */ /* 0x080fe20000000014 */
[C---:B------:R-:W-:Y:S01]  /*9190*/  FFMA R39, R47.reuse, R19, R26 ;  /* 0x000000132f277223 */ /* 0x040fe2000000001a */
[----:B------:R-:W-:Y:S01]  /*91a0*/  FMUL R41, R47, R60 ;  /* 0x0000003c2f297220 */ /* 0x000fe20000400000 */
[----:B------:R-:W-:Y:S01]  /*91b0*/  FFMA R38, R52, R10, R37 ;  /* 0x0000000a34267223 */ /* 0x000fe20000000025 */
[----:B------:R-:W-:Y:S01]  /*91c0*/  FMUL R26, R18, R34 ;  /* 0x00000022121a7220 */ /* 0x000fe20000400000 */
[----:B------:R-:W-:Y:S01]  /*91d0*/  FFMA R11, R19, UR17, R14 ;  /* 0x00000011130b7c23 */ /* 0x000fe2000800000e */
[----:B------:R-:W-:Y:S01]  /*91e0*/  FFMA R14, R10, UR16, R15 ;  /* 0x000000100a0e7c23 */ /* 0x000fe2000800000f */
[----:B------:R-:W-:Y:S01]  /*91f0*/  FFMA R20, R52, R60, R31 ;  /* 0x0000003c34147223 */ /* 0x000fe2000000001f */
[----:B------:R-:W-:Y:S01]  /*9200*/  FFMA R40, R46, R10, R41 ;  /* 0x0000000a2e287223 */ /* 0x000fe20000000029 */
[-C--:B------:R-:W-:Y:S01]  /*9210*/  FFMA R37, R53, R35.reuse, R38 ;  /* 0x0000002335257223 */ /* 0x080fe20000000026 */
[----:B------:R-:W-:Y:S01]  /*9220*/  FMUL R38, R23, R34 ;  /* 0x0000002217267220 */ /* 0x000fe20000400000 */
[----:B------:R-:W-:Y:S01]  /*9230*/  FMUL R31, R26, UR15 ;  /* 0x0000000f1a1f7c20 */ /* 0x000fe20008400000 */
[-C--:B------:R-:W-:Y:S01]  /*9240*/  FMUL R42, R50, R26.reuse ;  /* 0x0000001a322a7220 */ /* 0x080fe20000400000 */
[----:B------:R-:W-:Y:S01]  /*9250*/  FMUL R58, R5, R26 ;  /* 0x0000001a053a7220 */ /* 0x000fe20000400000 */
[----:B------:R-:W-:Y:S01]  /*9260*/  FFMA R11, R60, UR16, R11 ;  /* 0x000000103c0b7c23 */ /* 0x000fe2000800000b */
[----:B------:R-:W-:Y:S01]  /*9270*/  FFMA R14, R35, UR17, R14 ;  /* 0x00000011230e7c23 */ /* 0x000fe2000800000e */
[----:B------:R-:W-:Y:S01]  /*9280*/  FFMA R60, R46, R60, R39 ;  /* 0x0000003c2e3c7223 */ /* 0x000fe20000000027 */
[----:B------:R-:W-:Y:S01]  /*9290*/  FFMA R35, R47, R35, R40 ;  /* 0x000000232f237223 */ /* 0x000fe20000000028 */
[----:B------:R-:W-:Y:S01]  /*92a0*/  FMUL R15, R23, R22 ;  /* 0x00000016170f7220 */ /* 0x000fe20000400000 */
[----:B------:R-:W-:Y:S01]  /*92b0*/  FFMA R40, R38, UR13, R31 ;  /* 0x0000000d26287c23 */ /* 0x000fe2000800001f */
[-C--:B------:R-:W-:Y:S01]  /*92c0*/  FFMA R39, R51, R38.reuse, R42 ;  /* 0x0000002633277223 */ /* 0x080fe2000000002a */
[----:B------:R-:W-:-:S02]  /*92d0*/  FFMA R42, R45, R38, R58 ;  /* 0x000000262d2a7223 */ /* 0x000fc4000000003a */
[----:B------:R-:W-:Y:S01]  /*92e0*/  FFMA R31, R15, UR15, R40 ;  /* 0x0000000f0f1f7c23 */ /* 0x000fe20008000028 */
[-C--:B------:R-:W-:Y:S01]  /*92f0*/  FFMA R58, R50, R15.reuse, R39 ;  /* 0x0000000f323a7223 */ /* 0x080fe20000000027 */
[-C--:B------:R-:W-:Y:S01]  /*9300*/  FFMA R40, R5, R15.reuse, R42 ;  /* 0x0000000f05287223 */ /* 0x080fe2000000002a */
[----:B------:R-:W-:Y:S01]  /*9310*/  FMUL R42, R18, R22 ;  /* 0x00000016122a7220 */ /* 0x000fe20000400000 */
[----:B------:R-:W-:Y:S01]  /*9320*/  FMUL R39, R15, UR13 ;  /* 0x0000000d0f277c20 */ /* 0x000fe20008400000 */
[-C--:B------:R-:W-:Y:S01]  /*9330*/  FMUL R41, R51, R15.reuse ;  /* 0x0000000f33297220 */ /* 0x080fe20000400000 */
[----:B------:R-:W-:Y:S02]  /*9340*/  FMUL R15, R45, R15 ;  /* 0x0000000f2d0f7220 */ /* 0x000fe40000400000 */
[----:B------:R-:W-:Y:S01]  /*9350*/  FFMA R39, R42, UR15, R39 ;  /* 0x0000000f2a277c23 */ /* 0x000fe20008000027 */
[-C--:B------:R-:W-:Y:S01]  /*9360*/  FFMA R41, R50, R42.reuse, R41 ;  /* 0x0000002a32297223 */ /* 0x080fe20000000029 */
[----:B------:R-:W-:-:S02]  /*9370*/  FFMA R15, R5, R42, R15 ;  /* 0x0000002a050f7223 */ /* 0x000fc4000000000f */
[----:B------:R-:W-:Y:S01]  /*9380*/  FFMA R39, R26, UR13, R39 ;  /* 0x0000000d1a277c23 */ /* 0x000fe20008000027 */
[-C--:B------:R-:W-:Y:S01]  /*9390*/  FFMA R41, R51, R26.reuse, R41 ;  /* 0x0000001a33297223 */ /* 0x080fe20000000029 */
[----:B------:R-:W-:Y:S01]  /*93a0*/  FFMA R26, R45, R26, R15 ;  /* 0x0000001a2d1a7223 */ /* 0x000fe2000000000f */
[----:B------:R-:W-:Y:S01]  /*93b0*/  FFMA R15, R53, -R10, R20 ;  /* 0x8000000a350f7223 */ /* 0x000fe20000000014 */
[----:B------:R-:W-:Y:S01]  /*93c0*/  FMUL R55, R13, R34 ;  /* 0x000000220d377220 */ /* 0x000fe20000400000 */
[----:B------:R-:W-:Y:S01]  /*93d0*/  FFMA R20, R52, -R19, R37 ;  /* 0x8000001334147223 */ /* 0x000fe20000000025 */
[----:B------:R-:W-:Y:S01]  /*93e0*/  FFMA R37, R45, -R42, R40 ;  /* 0x8000002a2d257223 */ /* 0x000fe20000000028 */
[----:B------:R-:W-:Y:S01]  /*93f0*/  FFMA R11, -R10, UR17, R11 ;  /* 0x000000110a0b7c23 */ /* 0x000fe2000800010b */
[----:B------:R-:W-:Y:S01]  /*9400*/  FFMA R39, -R38, UR15, R39 ;  /* 0x0000000f26277c23 */ /* 0x000fe20008000127 */
[-C--:B------:R-:W-:Y:S01]  /*9410*/  FFMA R40, R50, -R38.reuse, R41 ;  /* 0x8000002632287223 */ /* 0x080fe20000000029 */
[----:B------:R-:W-:Y:S01]  /*9420*/  FFMA R26, R5, -R38, R26 ;  /* 0x80000026051a7223 */ /* 0x000fe2000000001a */
[----:B------:R-:W-:Y:S01]  /*9430*/  FMUL R41, R17, R34 ;  /* 0x0000002211297220 */ /* 0x000fe20000400000 */
[-C--:B------:R-:W-:Y:S01]  /*9440*/  FMUL R38, R48, R55.reuse ;  /* 0x0000003730267220 */ /* 0x080fe20000400000 */
[----:B------:R-:W-:Y:S01]  /*9450*/  FMUL R34, R55, UR14 ;  /* 0x0000000e37227c20 */ /* 0x000fe20008400000 */
[----:B------:R-:W-:Y:S01]  /*9460*/  FMUL R59, R54, R55 ;  /* 0x00000037363b7220 */ /* 0x000fe20000400000 */
[----:B------:R-:W-:Y:S01]  /*9470*/  FADD R8, R8, R57 ;  /* 0x0000003908087221 */ /* 0x000fe20000000000 */
[----:B------:R-:W-:Y:S01]  /*9480*/  FADD R44, R44, R11 ;  /* 0x0000000b2c2c7221 */ /* 0x000fe20000000000 */
[-C--:B------:R-:W-:Y:S01]  /*9490*/  FFMA R57, R49, R41.reuse, R38 ;  /* 0x0000002931397223 */ /* 0x080fe20000000026 */
[----:B------:R-:W-:Y:S01]  /*94a0*/  FMUL R11, R17, R22 ;  /* 0x00000016110b7220 */ /* 0x000fe20000400000 */
[----:B------:R-:W-:Y:S01]  /*94b0*/  FFMA R34, R41, UR12, R34 ;  /* 0x0000000c29227c23 */ /* 0x000fe20008000022 */
[----:B------:R-:W-:Y:S01]  /*94c0*/  FFMA R61, R4, R41, R59 ;  /* 0x00000029043d7223 */ /* 0x000fe2000000003b */
[----:B------:R-:W-:Y:S01]  /*94d0*/  FFMA R14, -R19, UR16, R14 ;  /* 0x00000010130e7c23 */ /* 0x000fe2000800010e */
[----:B------:R-:W-:Y:S01]  /*94e0*/  FFMA R19, R46, -R19, R35 ;  /* 0x800000132e137223 */ /* 0x000fe20000000023 */
[----:B------:R-:W-:Y:S01]  /*94f0*/  FFMA R31, -R42, UR13, R31 ;  /* 0x0000000d2a1f7c23 */ /* 0x000fe2000800011f */
[----:B------:R-:W-:Y:S01]  /*9500*/  FFMA R35, R51, -R42, R58 ;  /* 0x8000002a33237223 */ /* 0x000fe2000000003a */
        /* <DEDUP_REMOVED lines=9> */
[----:B------:R-:W-:Y:S01]  /*95a0*/  FFMA R11, R54, R59, R11 ;  /* 0x0000003b360b7223 */ /* 0x000fe2000000000b */
[----:B------:R-:W-:Y:S01]  /*95b0*/  FFMA R10, R47, -R10, R60 ;  /* 0x8000000a2f0a7223 */ /* 0x000fe2000000003c */
[----:B------:R-:W-:Y:S01]  /*95c0*/  FFMA R42, R55, UR12, R42 ;  /* 0x0000000c372a7c23 */ /* 0x000fe2000800002a */
[-C--:B------:R-:W-:Y:S01]  /*95d0*/  FFMA R57, R49, R55.reuse, R58 ;  /* 0x0000003731397223 */ /* 0x080fe2000000003a */
[----:B------:R-:W-:Y:S01]  /*95e0*/  FADD R14, R25, R14 ;  /* 0x0000000e190e7221 */ /* 0x000fe20000000000 */
[----:B------:R-:W-:Y:S01]  /*95f0*/  FFMA R55, R4, R55, R11 ;  /* 0x0000003704377223 */ /* 0x000fe2000000000b */
[----:B------:R-:W-:Y:S01]  /*9600*/  FFMA R34, -R59, UR12, R34 ;  /* 0x0000000c3b227c23 */ /* 0x000fe20008000122 */
[----:B------:R-:W-:Y:S01]  /*9610*/  FADD R19, R8, R19 ;  /* 0x0000001308137221 */ /* 0x000fe20000000000 */
[----:B------:R-:W-:Y:S01]  /*9620*/  FADD R31, R44, R31 ;  /* 0x0000001f2c1f7221 */ /* 0x000fe20000000000 */
[----:B------:R-:W-:Y:S01]  /*9630*/  FADD R56, R56, R15 ;  /* 0x0000000f38387221 */ /* 0x000fe20000000000 */
[----:B------:R-:W-:Y:S01]  /*9640*/  FFMA R11, R49, -R59, R38 ;  /* 0x8000003b310b7223 */ /* 0x000fe20000000026 */
[----:B------:R-:W-:Y:S01]  /*9650*/  FADD R15, R7, R20 ;  /* 0x00000014070f7221 */ /* 0x000fe20000000000 */
[----:B------:R-:W-:Y:S01]  /*9660*/  FFMA R38, -R41, UR14, R42 ;  /* 0x0000000e29267c23 */ /* 0x000fe2000800012a */
[----:B------:R-:W-:Y:S01]  /*9670*/  FADD R20, R43, R10 ;  /* 0x0000000a2b147221 */ /* 0x000fe20000000000 */
[----:B------:R-:W-:Y:S01]  /*9680*/  FADD R7, R14, R39 ;  /* 0x000000270e077221 */ /* 0x000fe20000000000 */
[----:B------:R-:W-:Y:S01]  /*9690*/  FFMA R55, R54, -R41, R55 ;  /* 0x8000002936377223 */ /* 0x000fe20000000037 */
[----:B------:R-:W-:Y:S01]  /*96a0*/  FADD R26, R19, R26 ;  /* 0x0000001a131a7221 */ /* 0x000fe20000000000 */
[----:B------:R-:W-:Y:S01]  /*96b0*/  FADD R8, R31, R34 ;  /* 0x000000221f087221 */ /* 0x000fe20000000000 */
[----:B------:R-:W-:Y:S01]  /*96c0*/  FFMA R22, R4, -R59, R22 ;  /* 0x8000003b04167223 */ /* 0x000fe20000000016 */
[----:B------:R-:W-:Y:S01]  /*96d0*/  FADD R10, R15, R40 ;  /* 0x000000280f0a7221 */ /* 0x000fe20000000000 */
[----:B------:R-:W-:Y:S01]  /*96e0*/  FADD R37, R20, R37 ;  /* 0x0000002514257221 */ /* 0x000fe20000000000 */
[----:B------:R-:W-:Y:S01]  /*96f0*/  FADD R7, R7, R38 ;  /* 0x0000002607077221 */ /* 0x000fe20000000000 */
[----:B------:R-:W-:Y:S01]  /*9700*/  FADD R56, R56, R35 ;  /* 0x0000002338387221 */ /* 0x000fe20000000000 */
[----:B------:R-:W-:Y:S01]  /*9710*/  FADD R15, R26, R55 ;  /* 0x000000371a0f7221 */ /* 0x000fe20000000000 */
[----:B------:R-:W-:Y:S01]  /*9720*/  FADD R19, R37, R22 ;  /* 0x0000001625137221 */ /* 0x000fe20000000000 */
[----:B------:R-:W-:Y:S01]  /*9730*/  FFMA R57, R48, -R41, R57 ;  /* 0x8000002930397223 */ /* 0x000fe20000000039 */
[----:B------:R-:W-:-:S03]  /*9740*/  FADD R11, R56, R11 ;  /* 0x0000000b380b7221 */ /* 0x000fc60000000000 */
[----:B------:R-:W-:Y:S01]  /*9750*/  FADD R10, R10, R57 ;  /* 0x000000390a0a7221 */ /* 0x000fe20000000000 */
[----:B------:R-:W-:Y:S02]  /*9760*/  UIADD3 UR6, UP0, UPT, UR6, 0x18, URZ ;  /* 0x0000001806067890 */ /* 0x000fe4000ff1e0ff */
[----:B------:R-:W-:Y:S02]  /*9770*/  UIADD3 UR4, UPT, UPT, UR4, 0x1, URZ ;  /* 0x0000000104047890 */ /* 0x000fe4000fffe0ff */
[----:B------:R-:W-:Y:S02]  /*9780*/  UIADD3.X UR9, UPT, UPT, URZ, UR7, URZ, UP0, !UPT ;  /* 0x00000007ff097290 */ /* 0x000fe400087fe4ff */
[----:B------:R-:W-:Y:S01]  /*9790*/  UISETP.NE.AND UP0, UPT, UR4, 0x3, UPT ;  /* 0x000000030400788c */ /* 0x000fe2000bf05270 */
[-C--:B--2---:R-:W-:Y:S01]  /*97a0*/  FMUL R43, R29, R21.reuse ;  /* 0x000000151d2b7220 */ /* 0x084fe20000400000 */
[C---:B------:R-:W-:Y:S01]  /*97b0*/  FMUL R38, R12.reuse, R21 ;  /* 0x000000150c267220 */ /* 0x040fe20000400000 */
[----:B----4-:R-:W-:-:S02]  /*97c0*/  FMUL R34, R12, R9 ;  /* 0x000000090c227220 */ /* 0x010fc40000400000 */
[----:B------:R-:W-:Y:S01]  /*97d0*/  FMUL R14, R52, R43 ;  /* 0x0000002b340e7220 */ /* 0x000fe20000400000 */
[----:B------:R-:W-:Y:S01]  /*97e0*/  FMUL R26, R29, R9 ;  /* 0x000000091d1a7220 */ /* 0x000fe20000400000 */
[----:B------:R-:W-:Y:S01]  /*97f0*/  FMUL R25, R43, UR16 ;  /* 0x000000102b197c20 */ /* 0x000fe20008400000 */
[----:B------:R-:W-:Y:S01]  /*9800*/  FMUL R35, R34, UR17 ;  /* 0x0000001122237c20 */ /* 0x000fe20008400000 */
[----:B------:R-:W-:Y:S01]  /*9810*/  FMUL R20, R46, R43 ;  /* 0x0000002b2e147220 */ /* 0x000fe20000400000 */
[----:B------:R-:W-:Y:S01]  /*9820*/  FFMA R37, R53, R38, R14 ;  /* 0x0000002635257223 */ /* 0x000fe2000000000e */
[-C--:B------:R-:W-:Y:S01]  /*9830*/  FMUL R55, R47, R34.reuse ;  /* 0x000000222f377220 */ /* 0x080fe20000400000 */
[----:B------:R-:W-:Y:S01]  /*9840*/  FMUL R39, R53, R34 ;  /* 0x0000002235277220 */ /* 0x000fe20000400000 */
[----:B------:R-:W-:Y:S01]  /*9850*/  FFMA R25, R38, UR17, R25 ;  /* 0x0000001126197c23 */ /* 0x000fe20008000019 */
[----:B------:R-:W-:Y:S01]  /*9860*/  FFMA R41, R47, R38, R20 ;  /* 0x000000262f297223 */ /* 0x000fe20000000014 */
[----:B------:R-:W-:Y:S01]  /*9870*/  FFMA R14, R26, UR16, R35 ;  /* 0x000000101a0e7c23 */ /* 0x000fe20008000023 */
[-C--:B------:R-:W-:Y:S01]  /*9880*/  FMUL R20, R2, R21.reuse ;  /* 0x0000001502147220 */ /* 0x080fe20000400000 */
[-C--:B------:R-:W-:Y:S01]  /*9890*/  FFMA R42, R46, R26.reuse, R55 ;  /* 0x0000001a2e2a7223 */ /* 0x080fe20000000037 */
[----:B------:R-:W-:Y:S01]  /*98a0*/  FFMA R31, R34, UR16, R25 ;  /* 0x00000010221f7c23 */ /* 0x000fe20008000019 */
[----:B------:R-:W-:Y:S01]  /*98b0*/  FFMA R40, R52, R26, R39 ;  /* 0x0000001a34287223 */ /* 0x000fe20000000027 */
[----:B------:R-:W-:Y:S01]  /*98c0*/  FFMA R55, R43, UR17, R14 ;  /* 0x000000112b377c23 */ /* 0x000fe2000800000e */
[----:B------:R-:W-:Y:S01]  /*98d0*/  FMUL R14, R16, R21 ;  /* 0x00000015100e7220 */ /* 0x000fe20000400000 */
[----:B------:R-:W-:Y:S01]  /*98e0*/  FMUL R25, R20, UR15 ;  /* 0x0000000f14197c20 */ /* 0x000fe20008400000 */
[----:B------:R-:W-:Y:S01]  /*98f0*/  FFMA R35, R53, R43, R40 ;  /* 0x0000002b35237223 */ /* 0x000fe20000000028 */
[----:B------:R-:W-:Y:S01]  /*9900*/  FMUL R56, R16, R9 ;  /* 0x0000000910387220 */ /* 0x000fe20000400000 */
[-C--:B------:R-:W-:Y:S01]  /*9910*/  FMUL R40, R50, R20.reuse ;  /* 0x0000001432287220 */ /* 0x080fe20000400000 */
[----:B------:R-:W-:Y:S01]  /*9920*/  FMUL R44, R5, R20 ;  /* 0x00000014052c7220 */ /* 0x000fe20000400000 */
[----:B------:R-:W-:Y:S01]  /*9930*/  FFMA R25, R14, UR13, R25 ;  /* 0x0000000d0e197c23 */ /* 0x000fe20008000019 */
[-C--:B------:R-:W-:Y:S01]  /*9940*/  FFMA R22, R52, R34.reuse, R37 ;  /* 0x0000002234167223 */ /* 0x080fe20000000025 */
[----:B------:R-:W-:Y:S01]  /*9950*/  FFMA R34, R46, R34, R41 ;  /* 0x000000222e227223 */ /* 0x000fe20000000029 */
[----:B------:R-:W-:Y:S01]  /*9960*/  FFMA R43, R47, R43, R42 ;  /* 0x0000002b2f2b7223 */ /* 0x000fe2000000002a */
[-C--:B------:R-:W-:Y:S01]  /*9970*/  FFMA R41, R51, R14.reuse, R40 ;  /* 0x0000000e33297223 */ /* 0x080fe20000000028 */
[----:B------:R-:W-:Y:S01]  /*9980*/  FFMA R44, R45, R14, R44 ;  /* 0x0000000e2d2c7223 */ /* 0x000fe2000000002c */
[----:B------:R-:W-:Y:S01]  /*9990*/  FFMA R39, R56, UR15, R25 ;  /* 0x0000000f38277c23 */ /* 0x000fe20008000019 */
[----:B------:R-:W-:Y:S01]  /*99a0*/  FMUL R42, R2, R9 ;  /* 0x00000009022a7220 */ /* 0x000fe20000400000 */
[-C--:B------:R-:W-:Y:S01]  /*99b0*/  FMUL R25, R51, R56.reuse ;  /* 0x0000003833197220 */ /* 0x080fe20000400000 */
[----:B------:R-:W-:Y:S01]  /*99c0*/  FMUL R37, R56, UR13 ;  /* 0x0000000d38257c20 */ /* 0x000fe20008400000 */
[CC--:B------:R-:W-:Y:S01]  /*99d0*/  FFMA R40, R50.reuse, R56.reuse, R41 ;  /* 0x0000003832287223 */ /* 0x0c0fe20000000029 */
[-C--:B------:R-:W-:Y:S01]  /*99e0*/  FFMA R44, R5, R56.reuse, R44 ;  /* 0x00000038052c7223 */ /* 0x080fe2000000002c */
[----:B------:R-:W-:Y:S01]  /*99f0*/  FMUL R58, R45, R56 ;  /* 0x000000382d3a7220 */ /* 0x000fe20000400000 */
[----:B------:R-:W-:Y:S01]  /*9a00*/  FFMA R56, R50, R42, R25 ;  /* 0x0000002a32387223 */ /* 0x000fe20000000019 */
[-C--:B------:R-:W-:Y:S01]  /*9a10*/  FMUL R41, R0, R21.reuse ;  /* 0x0000001500297220 */ /* 0x080fe20000400000 */
[----:B------:R-:W-:Y:S01]  /*9a20*/  FFMA R31, -R26, UR17, R31 ;  /* 0x000000111a1f7c23 */ /* 0x000fe2000800011f */
[----:B------:R-:W-:Y:S01]  /*9a30*/  FFMA R22, R53, -R26, R22 ;  /* 0x8000001a35167223 */ /* 0x000fe20000000016 */
[C---:B------:R-:W-:Y:S01]  /*9a40*/  FFMA R37, R42.reuse, UR15, R37 ;  /* 0x0000000f2a257c23 */ /* 0x040fe20008000025 */
[----:B------:R-:W-:Y:S01]  /*9a50*/  FFMA R58, R5, R42, R58 ;  /* 0x0000002a053a7223 */ /* 0x000fe2000000003a */
[----:B------:R-:W-:Y:S01]  /*9a60*/  FFMA R25, R51, R20, R56 ;  /* 0x0000001433197223 */ /* 0x000fe20000000038 */
[----:B------:R-:W-:Y:S01]  /*9a70*/  FFMA R26, R47, -R26, R34 ;  /* 0x8000001a2f1a7223 */ /* 0x000fe20000000022 */
[----:B------:R-:W-:Y:S01]  /*9a80*/  FFMA R39, -R42, UR13, R39 ;  /* 0x0000000d2a277c23 */ /* 0x000fe20008000127 */
[----:B------:R-:W-:Y:S01]  /*9a90*/  FFMA R40, R51, -R42, R40 ;  /* 0x8000002a33287223 */ /* 0x000fe20000000028 */
[----:B------:R-:W-:Y:S01]  /*9aa0*/  FFMA R34, -R38, UR16, R55 ;  /* 0x0000001026227c23 */ /* 0x000fe20008000137 */
[----:B------:R-:W-:Y:S01]  /*9ab0*/  FFMA R35, R52, -R38, R35 ;  /* 0x8000002634237223 */ /* 0x000fe20000000023 */
[----:B------:R-:W-:Y:S01]  /*9ac0*/  FMUL R21, R33, R21 ;  /* 0x0000001521157220 */ /* 0x000fe20000400000 */
[----:B------:R-:W-:Y:S01]  /*9ad0*/  FMUL R56, R41, UR14 ;  /* 0x0000000e29387c20 */ /* 0x000fe20008400000 */
[----:B------:R-:W-:Y:S01]  /*9ae0*/  FFMA R42, R45, -R42, R44 ;  /* 0x8000002a2d2a7223 */ /* 0x000fe2000000002c */
[----:B------:R-:W-:Y:S01]  /*9af0*/  FFMA R38, R46, -R38, R43 ;  /* 0x800000262e267223 */ /* 0x000fe2000000002b */
[-C--:B------:R-:W-:Y:S01]  /*9b00*/  FMUL R44, R48, R41.reuse ;  /* 0x00000029302c7220 */ /* 0x080fe20000400000 */
[----:B------:R-:W-:Y:S01]  /*9b10*/  FMUL R43, R54, R41 ;  /* 0x00000029362b7220 */ /* 0x000fe20000400000 */
[----:B------:R-:W-:Y:S01]  /*9b20*/  FFMA R56, R21, UR12, R56 ;  /* 0x0000000c15387c23 */ /* 0x000fe20008000038 */
[----:B------:R-:W-:Y:S01]  /*9b30*/  FMUL R57, R33, R9 ;  /* 0x0000000921397220 */ /* 0x000fe20000400000 */
[-C--:B------:R-:W-:Y:S01]  /*9b40*/  FFMA R55, R49, R21.reuse, R44 ;  /* 0x0000001531377223 */ /* 0x080fe2000000002c */
[----:B------:R-:W-:Y:S01]  /*9b50*/  FFMA R37, R20, UR13, R37 ;  /* 0x0000000d14257c23 */ /* 0x000fe20008000025 */
[----:B------:R-:W-:Y:S01]  /*9b60*/  FFMA R59, R4, R21, R43 ;  /* 0x00000015043b7223 */ /* 0x000fe2000000002b */
[----:B------:R-:W-:Y:S01]  /*9b70*/  FFMA R20, R45, R20, R58 ;  /* 0x000000142d147223 */ /* 0x000fe2000000003a */
[C---:B------:R-:W-:Y:S01]  /*9b80*/  FFMA R58, R57.reuse, UR14, R56 ;  /* 0x0000000e393a7c23 */ /* 0x040fe20008000038 */
[----:B------:R-:W-:Y:S01]  /*9b90*/  FMUL R43, R0, R9 ;  /* 0x00000009002b7220 */ /* 0x000fe20000400000 */
[-C--:B------:R-:W-:Y:S01]  /*9ba0*/  FFMA R56, R48, R57.reuse, R55 ;  /* 0x0000003930387223 */ /* 0x080fe20000000037 */
[-C--:B------:R-:W-:Y:S01]  /*9bb0*/  FFMA R55, R54, R57.reuse, R59 ;  /* 0x0000003936377223 */ /* 0x080fe2000000003b */
[----:B------:R-:W-:Y:S01]  /*9bc0*/  FMUL R44, R57, UR12 ;  /* 0x0000000c392c7c20 */ /* 0x000fe20008400000 */
[-C--:B------:R-:W-:Y:S01]  /*9bd0*/  FMUL R9, R49, R57.reuse ;  /* 0x0000003931097220 */ /* 0x080fe20000400000 */
[----:B------:R-:W-:-:S02]  /*9be0*/  FMUL R57, R4, R57 ;  /* 0x0000003904397220 */ /* 0x000fc40000400000 */
[----:B------:R-:W-:Y:S01]  /*9bf0*/  FFMA R44, R43, UR14, R44 ;  /* 0x0000000e2b2c7c23 */ /* 0x000fe2000800002c */
[-C--:B------:R-:W-:Y:S01]  /*9c00*/  FFMA R60, R48, R43.reuse, R9 ;  /* 0x0000002b303c7223 */ /* 0x080fe20000000009 */
[----:B------:R-:W-:Y:S01]  /*9c10*/  FFMA R57, R54, R43, R57 ;  /* 0x0000002b36397223 */ /* 0x000fe20000000039 */
[----:B------:R-:W-:Y:S01]  /*9c20*/  FADD R11, R11, R22 ;  /* 0x000000160b0b7221 */ /* 0x000fe20000000000 */
[----:B------:R-:W-:Y:S01]  /*9c30*/  FFMA R44, R41, UR12, R44 ;  /* 0x0000000c292c7c23 */ /* 0x000fe2000800002c */
[-C--:B------:R-:W-:Y:S01]  /*9c40*/  FFMA R9, R49, R41.reuse, R60 ;  /* 0x0000002931097223 */ /* 0x080fe2000000003c */
[----:B------:R-:W-:Y:S01]  /*9c50*/  FFMA R41, R4, R41, R57 ;  /* 0x0000002904297223 */ /* 0x000fe20000000039 */
[----:B------:R-:W-:Y:S01]  /*9c60*/  FFMA R37, -R14, UR15, R37 ;  /* 0x0000000f0e257c23 */ /* 0x000fe20008000125 */
[-C--:B------:R-:W-:Y:S01]  /*9c70*/  FFMA R25, R50, -R14.reuse, R25 ;  /* 0x8000000e32197223 */ /* 0x080fe20000000019 */
[----:B------:R-:W-:Y:S01]  /*9c80*/  FFMA R20, R5, -R14, R20 ;  /* 0x8000000e05147223 */ /* 0x000fe20000000014 */
[----:B------:R-:W-:Y:S01]  /*9c90*/  FADD R8, R8, R31 ;  /* 0x0000001f08087221 */ /* 0x000fe20000000000 */
[----:B------:R-:W-:Y:S01]  /*9ca0*/  FADD R34, R7, R34 ;  /* 0x0000002207227221 */ /* 0x000fe20000000000 */
[----:B------:R-:W-:Y:S01]  /*9cb0*/  FADD R10, R10, R35 ;  /* 0x000000230a0a7221 */ /* 0x000fe20000000000 */
[----:B------:R-:W-:Y:S01]  /*9cc0*/  FADD R19, R19, R26 ;  /* 0x0000001a13137221 */ /* 0x000fe20000000000 */
[----:B------:R-:W-:Y:S01]  /*9cd0*/  FADD R15, R15, R38 ;  /* 0x000000260f0f7221 */ /* 0x000fe20000000000 */
[----:B------:R-:W-:Y:S01]  /*9ce0*/  FFMA R58, -R43, UR12, R58 ;  /* 0x0000000c2b3a7c23 */ /* 0x000fe2000800013a */
[-C--:B------:R-:W-:Y:S01]  /*9cf0*/  FFMA R56, R49, -R43.reuse, R56 ;  /* 0x8000002b31387223 */ /* 0x080fe20000000038 */
[----:B------:R-:W-:Y:S01]  /*9d00*/  FFMA R14, R4, -R43, R55 ;  /* 0x8000002b040e7223 */ /* 0x000fe20000000037 */
[-C--:B------:R-:W-:Y:S01]  /*9d10*/  FFMA R43, R48, -R21.reuse, R9 ;  /* 0x80000015302b7223 */ /* 0x080fe20000000009 */
[----:B------:R-:W-:Y:S01]  /*9d20*/  FADD R11, R11, R40 ;  /* 0x000000280b0b7221 */ /* 0x000fe20000000000 */
[----:B------:R-:W-:Y:S01]  /*9d30*/  FFMA R44, -R21, UR14, R44 ;  /* 0x0000000e152c7c23 */ /* 0x000fe2000800012c */
[----:B------:R-:W-:Y:S01]  /*9d40*/  FFMA R41, R54, -R21, R41 ;  /* 0x8000001536297223 */ /* 0x000fe20000000029 */
        /* <DEDUP_REMOVED lines=10> */
[----:B------:R-:W-:-:S02]  /*9df0*/  FADD R15, R20, R41 ;  /* 0x00000029140f7221 */ /* 0x000fc40000000000 */
[----:B------:R0:W-:Y:S04]  /*9e00*/  STL.64 [UR5+-0x8], R8 ;  /* 0xfffff808ff007987 */ /* 0x0001e80008100a05 */
[----:B------:R0:W-:Y:S04]  /*9e10*/  STL.64 [UR5], R10 ;  /* 0x0000000aff007987 */ /* 0x0001e80008100a05 */
[----:B------:R0:W-:Y:S01]  /*9e20*/  STL.64 [UR5+0x8], R14 ;  /* 0x0000080eff007987 */ /* 0x0001e20008100a05 */
[----:B------:R-:W-:Y:S01]  /*9e30*/  UIADD3 UR5, UPT, UPT, UR5, 0x18, URZ ;  /* 0x0000001805057890 */ /* 0x000fe2000fffe0ff */
[----:B------:R-:W-:Y:S11]  /*9e40*/  BRA.U UP0, `(.L_x_145) ;  /* 0xffffffe900bc7547 */ /* 0x000ff6000b83ffff */
[----:B------:R-:W1:Y:S01]  /*9e50*/  LDC.64 R4, c[0x0][0x380] ;  /* 0x0000e000ff047b82 */ /* 0x000e620000000a00 */
[----:B------:R-:W-:Y:S02]  /*9e60*/  IADD3 R2, PT, PT, R1, 0x28, RZ ;  /* 0x0000002801027810 */ /* 0x000fe40007ffe0ff */
[----:B------:R-:W-:Y:S02]  /*9e70*/  MOV R6, 0x7fc00000 ;  /* 0x7fc0000000067802 */ /* 0x000fe40000000f00 */
[----:B------:R-:W-:-:S03]  /*9e80*/  MOV R7, 0x7fc00000 ;  /* 0x7fc0000000077802 */ /* 0x000fc60000000f00 */
[----:B------:R-:W-:Y:S04]  /*9e90*/  STL [R1+0x48], R6 ;  /* 0x0000480601007387 */ /* 0x000fe80000100800 */
[----:B------:R-:W-:Y:S04]  /*9ea0*/  STL.64 [R1+0x28], R6 ;  /* 0x0000280601007387 */ /* 0x000fe80000100a00 */
[----:B------:R-:W-:Y:S04]  /*9eb0*/  STL.64 [R1+0x30], R6 ;  /* 0x0000300601007387 */ /* 0x000fe80000100a00 */
[----:B------:R-:W-:Y:S01]  /*9ec0*/  STL.64 [R1+0x38], R6 ;  /* 0x0000380601007387 */ /* 0x000fe20000100a00 */
[----:B-1----:R-:W-:-:S03]  /*9ed0*/  IABS R3, R4 ;  /* 0x0000000400037213 */ /* 0x002fc60000000000 */
[----:B------:R-:W-:Y:S01]  /*9ee0*/  STL.64 [R1+0x40], R6 ;  /* 0x0000400601007387 */ /* 0x000fe20000100a00 */
[----:B------:R-:W-:Y:S01]  /*9ef0*/  IABS R5, R5 ;  /* 0x0000000500057213 */ /* 0x000fe20000000000 */
[----:B------:R-:W-:-:S03]  /*9f00*/  IMAD R2, R3, 0xc, R2 ;  /* 0x0000000c03027824 */ /* 0x000fc600078e0202 */
[----:B------:R-:W-:Y:S01]  /*9f10*/  MOV R3, R5 ;  /* 0x0000000500037202 */ /* 0x000fe20000000f00 */
[----:B------:R-:W1:Y:S03]  /*9f20*/  S2UR UR4, SR_CTAID.X ;  /* 0x00000000000479c3 */ /* 0x000e660000002500 */
[----:B------:R-:W-:-:S05]  /*9f30*/  LEA R2, R3, R2, 0x2 ;  /* 0x0000000203027211 */ /* 0x000fca00078e10ff */
[----:B------:R-:W1:Y:S01]  /*9f40*/  LDC R0, c[0x0][0x360] ;  /* 0x0000d800ff007b82 */ /* 0x000e620000000800 */
[----:B------:R-:W2:Y:S01]  /*9f50*/  LDL R2, [R2+-0x10] ;  /* 0xfffff00002027983 */ /* 0x000ea20000100800 */
[----:B------:R-:W1:Y:S06]  /*9f60*/  S2R R3, SR_TID.X ;  /* 0x0000000000037919 */ /* 0x000e6c0000002100 */
[----:B------:R-:W3:Y:S01]  /*9f70*/  LDC.64 R4, c[0x0][0x3b0] ;  /* 0x0000ec00ff047b82 */ /* 0x000ee20000000a00 */
[----:B-1----:R-:W-:-:S04]  /*9f80*/  IMAD R0, R0, UR4, R3 ;  /* 0x0000000400007c24 */ /* 0x002fc8000f8e0203 */
[----:B---3--:R-:W-:-:S05]  /*9f90*/  IMAD.WIDE R4, R0, 0x4, R4 ;  /* 0x0000000400047825 */ /* 0x008fca00078e0204 */
[----:B--2---:R-:W-:Y:S01]  /*9fa0*/  STG.E desc[UR10][R4.64], R2 ;  /* 0x0000000204007986 */ /* 0x004fe2000c10190a */
[----:B------:R-:W-:Y:S05]  /*9fb0*/  EXIT ;  /* 0x000000000000794d */ /* 0x000fea0003800000 */
        .weak           $__internal_0_$__cuda_sm20_sqrt_rn_f32_slowpath
        .type           $__internal_0_$__cuda_sm20_sqrt_rn_f32_slowpath,@function
        .size           $__internal_0_$__cuda_sm20_sqrt_rn_f32_slowpath,($__internal_1_$__cuda_sm3x_div_rn_noftz_f32_slowpath - $__internal_0_$__cuda_sm20_sqrt_rn_f32_slowpath)
$__internal_0_$__cuda_sm20_sqrt_rn_f32_slowpath:
[----:B------:R-:W-:-:S13]  /*9fc0*/  LOP3.LUT P0, RZ, R2, 0x7fffffff, RZ, 0xc0, !PT ;  /* 0x7fffffff02ff7812 */ /* 0x000fda000780c0ff */
[----:B------:R-:W-:Y:S01]  /*9fd0*/  @!P0 MOV R3, R2 ;  /* 0x0000000200038202 */ /* 0x000fe20000000f00 */
[----:B------:R-:W-:Y:S06]  /*9fe0*/  @!P0 BRA `(.L_x_146) ;  /* 0x0000000000408947 */ /* 0x000fec0003800000 */
[----:B------:R-:W-:-:S13]  /*9ff0*/  FSETP.GEU.FTZ.AND P0, PT, R2, RZ, PT ;  /* 0x000000ff0200720b */ /* 0x000fda0003f1e000 */
[----:B------:R-:W-:Y:S01]  /*a000*/  @!P0 MOV R3, 0x7fffffff ;  /* 0x7fffffff00038802 */ /* 0x000fe20000000f00 */
[----:B------:R-:W-:Y:S06]  /*a010*/  @!P0 BRA `(.L_x_146) ;  /* 0x0000000000348947 */ /* 0x000fec0003800000 */
[----:B------:R-:W-:-:S13]  /*a020*/  FSETP.GTU.FTZ.AND P0, PT, |R2|, +INF , PT ;  /* 0x7f8000000200780b */ /* 0x000fda0003f1c200 */
[----:B------:R-:W-:Y:S01]  /*a030*/  @P0 FADD.FTZ R3, R2, 1 ;  /* 0x3f80000002030421 */ /* 0x000fe20000010000 */
[----:B------:R-:W-:Y:S06]  /*a040*/  @P0 BRA `(.L_x_146) ;  /* 0x0000000000280947 */ /* 0x000fec0003800000 */
[----:B------:R-:W-:-:S13]  /*a050*/  FSETP.NEU.FTZ.AND P0, PT, |R2|, +INF , PT ;  /* 0x7f8000000200780b */ /* 0x000fda0003f1d200 */
[----:B------:R-:W-:-:S04]  /*a060*/  @P0 FFMA R4, R2, 1.84467440737095516160e+19, RZ ;  /* 0x5f80000002040823 */ /* 0x000fc800000000ff */
[----:B------:R-:W0:Y:S02]  /*a070*/  @P0 MUFU.RSQ R3, R4 ;  /* 0x0000000400030308 */ /* 0x000e240000001400 */
[----:B0-----:R-:W-:Y:S01]  /*a080*/  @P0 FMUL.FTZ R5, R4, R3 ;  /* 0x0000000304050220 */ /* 0x001fe20000410000 */
[----:B------:R-:W-:Y:S01]  /*a090*/  @P0 FMUL.FTZ R21, R3, 0.5 ;  /* 0x3f00000003150820 */ /* 0x000fe20000410000 */
[----:B------:R-:W-:Y:S02]  /*a0a0*/  @!P0 MOV R3, R2 ;  /* 0x0000000200038202 */ /* 0x000fe40000000f00 */
[----:B------:R-:W-:-:S04]  /*a0b0*/  @P0 FADD.FTZ R6, -R5, -RZ ;  /* 0x800000ff05060221 */ /* 0x000fc80000010100 */
[----:B------:R-:W-:-:S04]  /*a0c0*/  @P0 FFMA R6, R5, R6, R4 ;  /* 0x0000000605060223 */ /* 0x000fc80000000004 */
[----:B------:R-:W-:-:S04]  /*a0d0*/  @P0 FFMA R6, R6, R21, R5 ;  /* 0x0000001506060223 */ /* 0x000fc80000000005 */
[----:B------:R-:W-:-:S07]  /*a0e0*/  @P0 FMUL.FTZ R3, R6, 2.3283064365386962891e-10 ;  /* 0x2f80000006030820 */ /* 0x000fce0000410000 */
.L_x_146:
[----:B------:R-:W-:Y:S01]  /*a0f0*/  MOV R24, R3 ;  /* 0x0000000300187202 */ /* 0x000fe20000000f00 */
[----:B------:R-:W-:Y:S01]  /*a100*/  HFMA2 R3, -RZ, RZ, 0, 0 ;  /* 0x00000000ff037431 */ /* 0x000fe200000001ff */
[----:B------:R-:W-:-:S04]  /*a110*/  MOV R2, R22 ;  /* 0x0000001600027202 */ /* 0x000fc80000000f00 */
[----:B------:R-:W-:Y:S05]  /*a120*/  RET.REL.NODEC R2 `(_Z15propagateLineariifffPA3_A2_fPA3_fPfS4_i) ;  /* 0xffffff5c02b47950 */ /* 0x000fea0003c3ffff */
        .weak           $__internal_1_$__cuda_sm3x_div_rn_noftz_f32_slowpath
        .type           $__internal_1_$__cuda_sm3x_div_rn_noftz_f32_slowpath,@function
        .size           $__internal_1_$__cuda_sm3x_div_rn_noftz_f32_slowpath,(.L_x_178 - $__internal_1_$__cuda_sm3x_div_rn_noftz_f32_slowpath)
$__internal_1_$__cuda_sm3x_div_rn_noftz_f32_slowpath:
[----:B------:R-:W-:Y:S01]  /*a130*/  SHF.R.U32.HI R6, RZ, 0x17, R3 ;  /* 0x00000017ff067819 */ /* 0x000fe20000011603 */
[----:B------:R-:W-:Y:S01]  /*a140*/  BSSY.RECONVERGENT B0, `(.L_x_147) ;  /* 0x0000063000007945 */ /* 0x000fe20003800200 */
[----:B------:R-:W-:Y:S02]  /*a150*/  SHF.R.U32.HI R5, RZ, 0x17, R0 ;  /* 0x00000017ff057819 */ /* 0x000fe40000011600 */
[----:B------:R-:W-:Y:S02]  /*a160*/  LOP3.LUT R6, R6, 0xff, RZ, 0xc0, !PT ;  /* 0x000000ff06067812 */ /* 0x000fe400078ec0ff */
[----:B------:R-:W-:Y:S02]  /*a170*/  LOP3.LUT R5, R5, 0xff, RZ, 0xc0, !PT ;  /* 0x000000ff05057812 */ /* 0x000fe400078ec0ff */
[----:B------:R-:W-:Y:S02]  /*a180*/  IADD3 R4, PT, PT, R6, -0x1, RZ ;  /* 0xffffffff06047810 */ /* 0x000fe40007ffe0ff */
[----:B------:R-:W-:-:S02]  /*a190*/  IADD3 R2, PT, PT, R5, -0x1, RZ ;  /* 0xffffffff05027810 */ /* 0x000fc40007ffe0ff */
[----:B------:R-:W-:-:S04]  /*a1a0*/  ISETP.GT.U32.AND P0, PT, R4, 0xfd, PT ;  /* 0x000000fd0400780c */ /* 0x000fc80003f04070 */
[----:B------:R-:W-:-:S13]  /*a1b0*/  ISETP.GT.U32.OR P0, PT, R2, 0xfd, P0 ;  /* 0x000000fd0200780c */ /* 0x000fda0000704470 */
[----:B------:R-:W-:Y:S01]  /*a1c0*/  @!P0 MOV R61, RZ ;  /* 0x000000ff003d8202 */ /* 0x000fe20000000f00 */
[----:B------:R-:W-:Y:S06]  /*a1d0*/  @!P0 BRA `(.L_x_148) ;  /* 0x00000000005c8947 */ /* 0x000fec0003800000 */
[----:B------:R-:W-:Y:S02]  /*a1e0*/  FSETP.GTU.FTZ.AND P0, PT, |R0|, +INF , PT ;  /* 0x7f8000000000780b */ /* 0x000fe40003f1c200 */
[----:B------:R-:W-:-:S04]  /*a1f0*/  FSETP.GTU.FTZ.AND P1, PT, |R3|, +INF , PT ;  /* 0x7f8000000300780b */ /* 0x000fc80003f3c200 */
[----:B------:R-:W-:-:S13]  /*a200*/  PLOP3.LUT P0, PT, P0, P1, PT, 0xf8, 0x8f ;  /* 0x00000000008f781c */ /* 0x000fda0000703f70 */
[----:B------:R-:W-:Y:S05]  /*a210*/  @P0 BRA `(.L_x_149) ;  /* 0x0000000400500947 */ /* 0x000fea0003800000 */
[----:B------:R-:W-:-:S13]  /*a220*/  LOP3.LUT P0, RZ, R3, 0x7fffffff, R0, 0xc8, !PT ;  /* 0x7fffffff03ff7812 */ /* 0x000fda000780c800 */
[----:B------:R-:W-:Y:S05]  /*a230*/  @!P0 BRA `(.L_x_150) ;  /* 0x0000000400408947 */ /* 0x000fea0003800000 */
[C---:B------:R-:W-:Y:S02]  /*a240*/  FSETP.NEU.FTZ.AND P1, PT, |R0|.reuse, +INF , PT ;  /* 0x7f8000000000780b */ /* 0x040fe40003f3d200 */
[----:B------:R-:W-:Y:S02]  /*a250*/  FSETP.NEU.FTZ.AND P3, PT, |R3|, +INF , PT ;  /* 0x7f8000000300780b */ /* 0x000fe40003f7d200 */
[----:B------:R-:W-:-:S11]  /*a260*/  FSETP.NEU.FTZ.AND P0, PT, |R0|, +INF , PT ;  /* 0x7f8000000000780b */ /* 0x000fd60003f1d200 */
[----:B------:R-:W-:Y:S05]  /*a270*/  @!P3 BRA !P1, `(.L_x_150) ;  /* 0x000000040030b947 */ /* 0x000fea0004800000 */
[----:B------:R-:W-:-:S04]  /*a280*/  LOP3.LUT P1, RZ, R0, 0x7fffffff, RZ, 0xc0, !PT ;  /* 0x7fffffff00ff7812 */ /* 0x000fc8000782c0ff */
[----:B------:R-:W-:-:S13]  /*a290*/  PLOP3.LUT P1, PT, P3, P1, PT, 0x2f, 0xf2 ;  /* 0x0000000000f2781c */ /* 0x000fda0001f22577 */
[----:B------:R-:W-:Y:S05]  /*a2a0*/  @P1 BRA `(.L_x_151) ;  /* 0x00000004001c1947 */ /* 0x000fea0003800000 */
[----:B------:R-:W-:-:S04]  /*a2b0*/  LOP3.LUT P1, RZ, R3, 0x7fffffff, RZ, 0xc0, !PT ;  /* 0x7fffffff03ff7812 */ /* 0x000fc8000782c0ff */
[----:B------:R-:W-:-:S13]  /*a2c0*/  PLOP3.LUT P0, PT, P0, P1, PT, 0x2f, 0xf2 ;  /* 0x0000000000f2781c */ /* 0x000fda0000702577 */
[----:B------:R-:W-:Y:S05]  /*a2d0*/  @P0 BRA `(.L_x_152) ;  /* 0x0000000400040947 */ /* 0x000fea0003800000 */
[----:B------:R-:W-:Y:S02]  /*a2e0*/  ISETP.GE.AND P0, PT, R2, RZ, PT ;  /* 0x000000ff0200720c */ /* 0x000fe40003f06270 */
[----:B------:R-:W-:-:S11]  /*a2f0*/  ISETP.GE.AND P1, PT, R4, RZ, PT ;  /* 0x000000ff0400720c */ /* 0x000fd60003f26270 */
[----:B------:R-:W-:Y:S01]  /*a300*/  @P0 MOV R61, RZ ;  /* 0x000000ff003d0202 */ /* 0x000fe20000000f00 */
[----:B------:R-:W-:Y:S01]  /*a310*/  @!P0 FFMA R0, R0, 1.84467440737095516160e+19, RZ ;  /* 0x5f80000000008823 */ /* 0x000fe200000000ff */
[----:B------:R-:W-:Y:S01]  /*a320*/  @!P0 MOV R61, 0xffffffc0 ;  /* 0xffffffc0003d8802 */ /* 0x000fe20000000f00 */
[----:B------:R-:W-:-:S03]  /*a330*/  @!P1 FFMA R3, R3, 1.84467440737095516160e+19, RZ ;  /* 0x5f80000003039823 */ /* 0x000fc600000000ff */
[----:B------:R-:W-:-:S07]  /*a340*/  @!P1 IADD3 R61, PT, PT, R61, 0x40, RZ ;  /* 0x000000403d3d9810 */ /* 0x000fce0007ffe0ff */
.L_x_148:
[----:B------:R-:W-:Y:S01]  /*a350*/  LEA R2, R6, 0xc0800000, 0x17 ;  /* 0xc080000006027811 */ /* 0x000fe200078eb8ff */
[----:B------:R-:W-:Y:S01]  /*a360*/  BSSY.RECONVERGENT B1, `(.L_x_153) ;  /* 0x0000036000017945 */ /* 0x000fe20003800200 */
[----:B------:R-:W-:Y:S02]  /*a370*/  IADD3 R5, PT, PT, R5, -0x7f, RZ ;  /* 0xffffff8105057810 */ /* 0x000fe40007ffe0ff */
[----:B------:R-:W-:Y:S02]  /*a380*/  IADD3 R3, PT, PT, -R2, R3, RZ ;  /* 0x0000000302037210 */ /* 0x000fe40007ffe1ff */
[----:B------:R-:W-:Y:S02]  /*a390*/  IADD3 R6, PT, PT, R5, 0x7f, -R6 ;  /* 0x0000007f05067810 */ /* 0x000fe40007ffe806 */
[----:B------:R0:W1:Y:S02]  /*a3a0*/  MUFU.RCP R2, R3 ;  /* 0x0000000300027308 */ /* 0x0000640000001000 */
[----:B------:R-:W-:Y:S01]  /*a3b0*/  IADD3 R6, PT, PT, R6, R61, RZ ;  /* 0x0000003d06067210 */ /* 0x000fe20007ffe0ff */
[----:B0-----:R-:W-:-:S04]  /*a3c0*/  FADD.FTZ R3, -R3, -RZ ;  /* 0x800000ff03037221 */ /* 0x001fc80000010100 */
[----:B-1----:R-:W-:-:S04]  /*a3d0*/  FFMA R4, R2, R3, 1 ;  /* 0x3f80000002047423 */ /* 0x002fc80000000003 */
[----:B------:R-:W-:Y:S01]  /*a3e0*/  FFMA R2, R2, R4, R2 ;  /* 0x0000000402027223 */ /* 0x000fe20000000002 */
[----:B------:R-:W-:-:S04]  /*a3f0*/  IMAD R4, R5, -0x800000, R0 ;  /* 0xff80000005047824 */ /* 0x000fc800078e0200 */
[----:B------:R-:W-:-:S04]  /*a400*/  FFMA R0, R4, R2, RZ ;  /* 0x0000000204007223 */ /* 0x000fc800000000ff */
[----:B------:R-:W-:-:S04]  /*a410*/  FFMA R5, R3, R0, R4 ;  /* 0x0000000003057223 */ /* 0x000fc80000000004 */
[----:B------:R-:W-:-:S04]  /*a420*/  FFMA R0, R2, R5, R0 ;  /* 0x0000000502007223 */ /* 0x000fc80000000000 */
[----:B------:R-:W-:-:S04]  /*a430*/  FFMA R3, R3, R0, R4 ;  /* 0x0000000003037223 */ /* 0x000fc80000000004 */
[----:B------:R-:W-:-:S05]  /*a440*/  FFMA R61, R2, R3, R0 ;  /* 0x00000003023d7223 */ /* 0x000fca0000000000 */
[----:B------:R-:W-:-:S04]  /*a450*/  SHF.R.U32.HI R5, RZ, 0x17, R61 ;  /* 0x00000017ff057819 */ /* 0x000fc8000001163d */
[----:B------:R-:W-:-:S04]  /*a460*/  LOP3.LUT R5, R5, 0xff, RZ, 0xc0, !PT ;  /* 0x000000ff05057812 */ /* 0x000fc800078ec0ff */
[----:B------:R-:W-:-:S04]  /*a470*/  IADD3 R4, PT, PT, R5, R6, RZ ;  /* 0x0000000605047210 */ /* 0x000fc80007ffe0ff */
[----:B------:R-:W-:-:S04]  /*a480*/  IADD3 R5, PT, PT, R4, -0x1, RZ ;  /* 0xffffffff04057810 */ /* 0x000fc80007ffe0ff */
[----:B------:R-:W-:-:S13]  /*a490*/  ISETP.GE.U32.AND P0, PT, R5, 0xfe, PT ;  /* 0x000000fe0500780c */ /* 0x000fda0003f06070 */
[----:B------:R-:W-:Y:S05]  /*a4a0*/  @!P0 BRA `(.L_x_154) ;  /* 0x0000000000808947 */ /* 0x000fea0003800000 */
[----:B------:R-:W-:-:S13]  /*a4b0*/  ISETP.GT.AND P0, PT, R4, 0xfe, PT ;  /* 0x000000fe0400780c */ /* 0x000fda0003f04270 */
[----:B------:R-:W-:Y:S05]  /*a4c0*/  @P0 BRA `(.L_x_155) ;  /* 0x00000000006c0947 */ /* 0x000fea0003800000 */
[----:B------:R-:W-:-:S13]  /*a4d0*/  ISETP.GE.AND P0, PT, R4, 0x1, PT ;  /* 0x000000010400780c */ /* 0x000fda0003f06270 */
[----:B------:R-:W-:Y:S05]  /*a4e0*/  @P0 BRA `(.L_x_156) ;  /* 0x0000000000740947 */ /* 0x000fea0003800000 */
[----:B------:R-:W-:Y:S02]  /*a4f0*/  ISETP.GE.AND P0, PT, R4, -0x18, PT ;  /* 0xffffffe80400780c */ /* 0x000fe40003f06270 */
[----:B------:R-:W-:-:S11]  /*a500*/  LOP3.LUT R61, R61, 0x80000000, RZ, 0xc0, !PT ;  /* 0x800000003d3d7812 */ /* 0x000fd600078ec0ff */
[----:B------:R-:W-:Y:S05]  /*a510*/  @!P0 BRA `(.L_x_156) ;  /* 0x0000000000688947 */ /* 0x000fea0003800000 */
[CCC-:B------:R-:W-:Y:S01]  /*a520*/  FFMA.RP R6, R2.reuse, R3.reuse, R0.reuse ;  /* 0x0000000302067223 */ /* 0x1c0fe20000008000 */
[CCC-:B------:R-:W-:Y:S01]  /*a530*/  FFMA.RM R5, R2.reuse, R3.reuse, R0.reuse ;  /* 0x0000000302057223 */ /* 0x1c0fe20000004000 */
[----:B------:R-:W-:Y:S01]  /*a540*/  FFMA.RZ R0, R2, R3, R0 ;  /* 0x0000000302007223 */ /* 0x000fe2000000c000 */
[C---:B------:R-:W-:Y:S02]  /*a550*/  IADD3 R3, PT, PT, R4.reuse, 0x20, RZ ;  /* 0x0000002004037810 */ /* 0x040fe40007ffe0ff */
[----:B------:R-:W-:Y:S02]  /*a560*/  ISETP.NE.AND P3, PT, R4, RZ, PT ;  /* 0x000000ff0400720c */ /* 0x000fe40003f65270 */
[----:B------:R-:W-:Y:S02]  /*a570*/  LOP3.LUT R0, R0, 0x7fffff, RZ, 0xc0, !PT ;  /* 0x007fffff00007812 */ /* 0x000fe400078ec0ff */
[----:B------:R-:W-:Y:S02]  /*a580*/  ISETP.NE.AND P1, PT, R4, RZ, PT ;  /* 0x000000ff0400720c */ /* 0x000fe40003f25270 */
[----:B------:R-:W-:-:S02]  /*a590*/  LOP3.LUT R2, R0, 0x800000, RZ, 0xfc, !PT ;  /* 0x0080000000027812 */ /* 0x000fc400078efcff */
[----:B------:R-:W-:Y:S02]  /*a5a0*/  IADD3 R4, PT, PT, -R4, RZ, RZ ;  /* 0x000000ff04047210 */ /* 0x000fe40007ffe1ff */
[----:B------:R-:W-:Y:S02]  /*a5b0*/  SHF.L.U32 R0, R2, R3, RZ ;  /* 0x0000000302007219 */ /* 0x000fe400000006ff */
[----:B------:R-:W-:Y:S02]  /*a5c0*/  FSETP.NEU.FTZ.AND P0, PT, R6, R5, PT ;  /* 0x000000050600720b */ /* 0x000fe40003f1d000 */
[----:B------:R-:W-:Y:S02]  /*a5d0*/  ISETP.NE.AND P1, PT, R0, RZ, P1 ;  /* 0x000000ff0000720c */ /* 0x000fe40000f25270 */
[----:B------:R-:W-:Y:S02]  /*a5e0*/  SEL R3, R4, RZ, P3 ;  /* 0x000000ff04037207 */ /* 0x000fe40001800000 */
[----:B------:R-:W-:-:S02]  /*a5f0*/  PLOP3.LUT P0, PT, P0, P1, PT, 0xf8, 0x8f ;  /* 0x00000000008f781c */ /* 0x000fc40000703f70 */
[----:B------:R-:W-:Y:S02]  /*a600*/  SHF.R.U32.HI R3, RZ, R3, R2 ;  /* 0x00000003ff037219 */ /* 0x000fe40000011602 */
[----:B------:R-:W-:Y:S02]  /*a610*/  SEL R5, RZ, 0x1, !P0 ;  /* 0x00000001ff057807 */ /* 0x000fe40004000000 */
[----:B------:R-:W-:-:S04]  /*a620*/  SHF.R.U32.HI R2, RZ, 0x1, R3 ;  /* 0x00000001ff027819 */ /* 0x000fc80000011603 */
[----:B------:R-:W-:-:S04]  /*a630*/  LOP3.LUT R0, R5, 0x1, R2, 0xf8, !PT ;  /* 0x0000000105007812 */ /* 0x000fc800078ef802 */
[----:B------:R-:W-:-:S04]  /*a640*/  LOP3.LUT R3, R0, R3, RZ, 0xc0, !PT ;  /* 0x0000000300037212 */ /* 0x000fc800078ec0ff */
[----:B------:R-:W-:-:S04]  /*a650*/  IADD3 R2, PT, PT, R2, R3, RZ ;  /* 0x0000000302027210 */ /* 0x000fc80007ffe0ff */
[----:B------:R-:W-:Y:S01]  /*a660*/  LOP3.LUT R61, R2, R61, RZ, 0xfc, !PT ;  /* 0x0000003d023d7212 */ /* 0x000fe200078efcff */
[----:B------:R-:W-:Y:S06]  /*a670*/  BRA `(.L_x_156) ;  /* 0x0000000000107947 */ /* 0x000fec0003800000 */
.L_x_155:
[----:B------:R-:W-:-:S04]  /*a680*/  LOP3.LUT R61, R61, 0x80000000, RZ, 0xc0, !PT ;  /* 0x800000003d3d7812 */ /* 0x000fc800078ec0ff */
[----:B------:R-:W-:Y:S01]  /*a690*/  LOP3.LUT R61, R61, 0x7f800000, RZ, 0xfc, !PT ;  /* 0x7f8000003d3d7812 */ /* 0x000fe200078efcff */
[----:B------:R-:W-:Y:S06]  /*a6a0*/  BRA `(.L_x_156) ;  /* 0x0000000000047947 */ /* 0x000fec0003800000 */
.L_x_154:
[----:B------:R-:W-:-:S07]  /*a6b0*/  LEA R61, R6, R61, 0x17 ;  /* 0x0000003d063d7211 */ /* 0x000fce00078eb8ff */
.L_x_156:
[----:B------:R-:W-:Y:S05]  /*a6c0*/  BSYNC.RECONVERGENT B1 ;  /* 0x0000000000017941 */ /* 0x000fea0003800200 */
.L_x_153:
[----:B------:R-:W-:Y:S01]  /*a6d0*/  MOV R0, R61 ;  /* 0x0000003d00007202 */ /* 0x000fe20000000f00 */
[----:B------:R-:W-:Y:S06]  /*a6e0*/  BRA `(.L_x_157) ;  /* 0x0000000000207947 */ /* 0x000fec0003800000 */
.L_x_152:
[----:B------:R-:W-:-:S04]  /*a6f0*/  LOP3.LUT R0, R3, 0x80000000, R0, 0x48, !PT ;  /* 0x8000000003007812 */ /* 0x000fc800078e4800 */
[----:B------:R-:W-:Y:S01]  /*a700*/  LOP3.LUT R0, R0, 0x7f800000, RZ, 0xfc, !PT ;  /* 0x7f80000000007812 */ /* 0x000fe200078efcff */
[----:B------:R-:W-:Y:S06]  /*a710*/  BRA `(.L_x_157) ;  /* 0x0000000000147947 */ /* 0x000fec0003800000 */
.L_x_151:
[----:B------:R-:W-:Y:S01]  /*a720*/  LOP3.LUT R0, R3, 0x80000000, R0, 0x48, !PT ;  /* 0x8000000003007812 */ /* 0x000fe200078e4800 */
[----:B------:R-:W-:Y:S06]  /*a730*/  BRA `(.L_x_157) ;  /* 0x00000000000c7947 */ /* 0x000fec0003800000 */
.L_x_150:
[----:B------:R-:W0:Y:S01]  /*a740*/  MUFU.RSQ R0, -QNAN ;  /* 0xffc0000000007908 */ /* 0x000e220000001400 */
[----:B------:R-:W-:Y:S05]  /*a750*/  BRA `(.L_x_157) ;  /* 0x0000000000047947 */ /* 0x000fea0003800000 */
.L_x_149:
[----:B------:R-:W-:-:S07]  /*a760*/  FADD.FTZ R0, R0, R3 ;  /* 0x0000000300007221 */ /* 0x000fce0000010000 */
.L_x_157:
[----:B------:R-:W-:Y:S05]  /*a770*/  BSYNC.RECONVERGENT B0 ;  /* 0x0000000000007941 */ /* 0x000fea0003800200 */
.L_x_147:
[----:B------:R-:W-:Y:S01]  /*a780*/  HFMA2 R3, -RZ, RZ, 0, 0 ;  /* 0x00000000ff037431 */ /* 0x000fe200000001ff */
[----:B------:R-:W-:-:S04]  /*a790*/  MOV R2, R59 ;  /* 0x0000003b00027202 */ /* 0x000fc80000000f00 */
[----:B0-----:R-:W-:Y:S05]  /*a7a0*/  RET.REL.NODEC R2 `(_Z15propagateLineariifffPA3_A2_fPA3_fPfS4_i) ;  /* 0xffffff5802147950 */ /* 0x001fea0003c3ffff */
.L_x_158:
[----:B------:R-:W-:-:S00]  /*a7b0*/  BRA `(.L_x_158) ;  /* 0xfffffffc00fc7947 */ /* 0x000fc0000383ffff */
[----:B------:R-:W-:-:S00]  /*a7c0*/  NOP ;  /* 0x0000000000007918 */ /* 0x000fc00000000000 */
        /* <DEDUP_REMOVED lines=11> */
.L_x_178:


//--------------------- .text._Z22get_vacuum_probabilityPA3_A2_fiiPfifS2_ff --------------------------
	.section	.text._Z22get_vacuum_probabilityPA3_A2_fiiPfifS2_ff,"ax",@progbits
	.align	128
        .global         _Z22get_vacuum_probabilityPA3_A2_fiiPfifS2_ff
        .type           _Z22get_vacuum_probabilityPA3_A2_fiiPfifS2_ff,@function
        .size           _Z22get_vacuum_probabilityPA3_A2_fiiPfifS2_ff,(.L_x_179 - _Z22get_vacuum_probabilityPA3_A2_fiiPfifS2_ff)
        .other          _Z22get_vacuum_probabilityPA3_A2_fiiPfifS2_ff,@"STO_CUDA_ENTRY STV_DEFAULT"
_Z22get_vacuum_probabilityPA3_A2_fiiPfifS2_ff:
.text._Z22get_vacuum_probabilityPA3_A2_fiiPfifS2_ff:
[----:B------:R-:W0:Y:S01]  /*0000*/  LDC R1, c[0x0][0x37c] ;  /* 0x0000df00ff017b82 */ /* 0x000e220000000800 */
[----:B------:R-:W1:Y:S07]  /*0010*/  S2R R5, SR_TID.X ;  /* 0x0000000000057919 */ /* 0x000e6e0000002100 */
[----:B------:R-:W1:Y:S01]  /*0020*/  S2UR UR4, SR_CTAID.X ;  /* 0x00000000000479c3 */ /* 0x000e620000002500 */
[----:B------:R-:W2:Y:S01]  /*0030*/  LDCU.64 UR6, c[0x0][0x358] ;  /* 0x00006b00ff0677ac */ /* 0x000ea20008000a00 */
[----:B0-----:R-:W-:-:S06]  /*0040*/  IADD3 R1, PT, PT, R1, -0x40, RZ ;  /* 0xffffffc001017810 */ /* 0x001fcc0007ffe0ff */
[----:B------:R-:W1:Y:S08]  /*0050*/  LDC R6, c[0x0][0x360] ;  /* 0x0000d800ff067b82 */ /* 0x000e700000000800 */
[----:B------:R-:W0:Y:S01]  /*0060*/  LDC.64 R2, c[0x0][0x390] ;  /* 0x0000e400ff027b82 */ /* 0x000e220000000a00 */
[----:B-1----:R-:W-:Y:S02]  /*0070*/  IMAD R6, R6, UR4, R5 ;  /* 0x0000000406067c24 */ /* 0x002fe4000f8e0205 */
[----:B------:R-:W-:Y:S01]  /*0080*/  HFMA2 R10, -RZ, RZ, 0, 5.9604644775390625e-08 ;  /* 0x00000001ff0a7431 */ /* 0x000fe200000001ff */
[----:B------:R-:W1:Y:S01]  /*0090*/  LDCU UR4, c[0x0][0x39c] ;  /* 0x00007380ff0477ac */ /* 0x000e620008000800 */
[----:B0-----:R-:W-:-:S06]  /*00a0*/  IMAD.WIDE R2, R6, 0x4, R2 ;  /* 0x0000000406027825 */ /* 0x001fcc00078e0202 */
[----:B--2---:R-:W2:Y:S01]  /*00b0*/  LDG.E R2, desc[UR6][R2.64] ;  /* 0x0000000602027981 */ /* 0x004ea2000c1e1900 */
[----:B------:R-:W-:Y:S01]  /*00c0*/  UMOV UR5, 0x3ff4455b ;  /* 0x3ff4455b00057882 */ /* 0x000fe20000000000 */
[----:B------:R-:W-:Y:S01]  /*00d0*/  BSSY.RECONVERGENT B0, `(.L_x_159) ;  /* 0x0000016000007945 */ /* 0x000fe20003800200 */
[----:B--2---:R-:W0:Y:S08]  /*00e0*/  F2F.F64.F32 R4, R2 ;  /* 0x0000000200047310 */ /* 0x004e300000201800 */
[----:B0-----:R-:W0:Y:S02]  /*00f0*/  MUFU.RCP64H R11, R5 ;  /* 0x00000005000b7308 */ /* 0x001e240000001800 */
[----:B0-----:R-:W-:-:S08]  /*0100*/  DFMA R8, -R4, R10, 1 ;  /* 0x3ff000000408742b */ /* 0x001fd0000000010a */
[----:B------:R-:W-:Y:S02]  /*0110*/  DFMA R12, R8, R8, R8 ;  /* 0x00000008080c722b */ /* 0x000fe40000000008 */
[----:B-1----:R-:W0:Y:S01]  /*0120*/  F2F.F64.F32 R8, UR4 ;  /* 0x0000000400087d10 */ /* 0x002e220008201800 */
[----:B------:R-:W-:-:S05]  /*0130*/  UMOV UR4, 0x5692debf ;  /* 0x5692debf00047882 */ /* 0x000fca0000000000 */
[----:B------:R-:W-:-:S08]  /*0140*/  DFMA R12, R10, R12, R10 ;  /* 0x0000000c0a0c722b */ /* 0x000fd0000000000a */
[----:B------:R-:W-:Y:S02]  /*0150*/  DFMA R10, -R4, R12, 1 ;  /* 0x3ff00000040a742b */ /* 0x000fe4000000010c */
[----:B0-----:R-:W-:-:S06]  /*0160*/  DMUL R8, R8, UR4 ;  /* 0x0000000408087c28 */ /* 0x001fcc0008000000 */
[----:B------:R-:W-:-:S04]  /*0170*/  DFMA R10, R12, R10, R12 ;  /* 0x0000000a0c0a722b */ /* 0x000fc8000000000c */
[----:B------:R-:W-:-:S04]  /*0180*/  FSETP.GEU.AND P1, PT, |R9|, 6.5827683646048100446e-37, PT ;  /* 0x036000000900780b */ /* 0x000fc80003f2e200 */
[----:B------:R-:W-:-:S08]  /*0190*/  DMUL R2, R8, R10 ;  /* 0x0000000a08027228 */ /* 0x000fd00000000000 */
[----:B------:R-:W-:-:S08]  /*01a0*/  DFMA R12, -R4, R2, R8 ;  /* 0x00000002040c722b */ /* 0x000fd00000000108 */
[----:B------:R-:W-:-:S10]  /*01b0*/  DFMA R2, R10, R12, R2 ;  /* 0x0000000c0a02722b */ /* 0x000fd40000000002 */
[----:B------:R-:W-:-:S05]  /*01c0*/  FFMA R0, RZ, R5, R3 ;  /* 0x00000005ff007223 */ /* 0x000fca0000000003 */
[----:B------:R-:W-:-:S13]  /*01d0*/  FSETP.GT.AND P0, PT, |R0|, 1.469367938527859385e-39, PT ;  /* 0x001000000000780b */ /* 0x000fda0003f04200 */
[----:B------:R-:W-:Y:S05]  /*01e0*/  @P0 BRA P1, `(.L_x_160) ;  /* 0x0000000000100947 */ /* 0x000fea0000800000 */
[----:B------:R-:W-:-:S07]  /*01f0*/  MOV R0, 0x210 ;  /* 0x0000021000007802 */ /* 0x000fce0000000f00 */
[----:B------:R-:W-:Y:S05]  /*0200*/  CALL.REL.NOINC `($__internal_2_$__cuda_sm20_div_rn_f64_full) ;  /* 0x0000001400a47944 */ /* 0x000fea0003c00000 */
[----:B------:R-:W-:Y:S01]  /*0210*/  IMAD.MOV.U32 R2, RZ, RZ, R14 ;  /* 0x000000ffff027224 */ /* 0x000fe200078e000e */
[----:B------:R-:W-:-:S07]  /*0220*/  MOV R3, R15 ;  /* 0x0000000f00037202 */ /* 0x000fce0000000f00 */
.L_x_160:
[----:B------:R-:W-:Y:S05]  /*0230*/  BSYNC.RECONVERGENT B0 ;  /* 0x0000000000007941 */ /* 0x000fea0003800200 */
.L_x_159:
[----:B------:R-:W0:Y:S01]  /*0240*/  LDCU UR10, c[0x0][0x3a8] ;  /* 0x00007500ff0a77ac */ /* 0x000e220008000800 */
[----:B------:R-:W0:Y:S01]  /*0250*/  F2F.F32.F64 R13, R2 ;  /* 0x00000002000d7310 */ /* 0x000e220000301000 */
[----:B------:R-:W-:Y:S01]  /*0260*/  BSSY.RECONVERGENT B0, `(.L_x_161) ;  /* 0x0000041000007945 */ /* 0x000fe20003800200 */
[----:B0-----:R-:W-:-:S04]  /*0270*/  FMUL R5, R13, UR10 ;  /* 0x0000000a0d057c20 */ /* 0x001fc80008400000 */
[C---:B------:R-:W-:Y:S01]  /*0280*/  FMUL R0, R5.reuse, 0.63661974668502807617 ;  /* 0x3f22f98305007820 */ /* 0x040fe20000400000 */
[----:B------:R-:W-:-:S05]  /*0290*/  FSETP.GE.AND P0, PT, |R5|, 105615, PT ;  /* 0x47ce47800500780b */ /* 0x000fca0003f06200 */
[----:B------:R-:W0:Y:S02]  /*02a0*/  F2I.NTZ R0, R0 ;  /* 0x0000000000007305 */ /* 0x000e240000203100 */
[----:B0-----:R-:W-:-:S05]  /*02b0*/  I2FP.F32.S32 R4, R0 ;  /* 0x0000000000047245 */ /* 0x001fca0000201400 */
[----:B------:R-:W-:-:S04]  /*02c0*/  FFMA R7, R4, -1.5707962512969970703, R5 ;  /* 0xbfc90fda04077823 */ /* 0x000fc80000000005 */
[----:B------:R-:W-:-:S04]  /*02d0*/  FFMA R7, R4, -7.5497894158615963534e-08, R7 ;  /* 0xb3a2216804077823 */ /* 0x000fc80000000007 */
[----:B------:R-:W-:Y:S01]  /*02e0*/  FFMA R4, R4, -5.3903029534742383927e-15, R7 ;  /* 0xa7c234c504047823 */ /* 0x000fe20000000007 */
[----:B------:R-:W-:Y:S06]  /*02f0*/  @!P0 BRA `(.L_x_162) ;  /* 0x0000000000dc8947 */ /* 0x000fec0003800000 */
[----:B------:R-:W-:-:S13]  /*0300*/  FSETP.NEU.AND P0, PT, |R5|, +INF , PT ;  /* 0x7f8000000500780b */ /* 0x000fda0003f0d200 */
[----:B------:R-:W-:Y:S01]  /*0310*/  @!P0 FMUL R4, RZ, R5 ;  /* 0x00000005ff048220 */ /* 0x000fe20000400000 */
[----:B------:R-:W-:Y:S01]  /*0320*/  @!P0 IMAD.MOV.U32 R0, RZ, RZ, RZ ;  /* 0x000000ffff008224 */ /* 0x000fe200078e00ff */
[----:B------:R-:W-:Y:S06]  /*0330*/  @!P0 BRA `(.L_x_162) ;  /* 0x0000000000cc8947 */ /* 0x000fec0003800000 */
[----:B------:R-:W-:Y:S01]  /*0340*/  SHF.L.U32 R2, R5, 0x8, RZ ;  /* 0x0000000805027819 */ /* 0x000fe200000006ff */
[----:B------:R-:W-:Y:S01]  /*0350*/  IMAD.MOV.U32 R8, RZ, RZ, RZ ;  /* 0x000000ffff087224 */ /* 0x000fe200078e00ff */
[----:B------:R-:W-:Y:S01]  /*0360*/  MOV R0, R1 ;  /* 0x0000000100007202 */ /* 0x000fe20000000f00 */
[----:B------:R-:W0:Y:S01]  /*0370*/  LDCU.64 UR8, c[0x4][URZ] ;  /* 0x01000000ff0877ac */ /* 0x000e220008000a00 */
[----:B------:R-:W-:Y:S01]  /*0380*/  LOP3.LUT R9, R2, 0x80000000, RZ, 0xfc, !PT ;  /* 0x8000000002097812 */ /* 0x000fe200078efcff */
[----:B------:R-:W-:Y:S01]  /*0390*/  UMOV UR5, URZ ;  /* 0x000000ff00057c82 */ /* 0x000fe20008000000 */
[----:B------:R-:W-:-:S05]  /*03a0*/  UMOV UR4, URZ ;  /* 0x000000ff00047c82 */ /* 0x000fca0008000000 */
.L_x_163:
[----:B0-----:R-:W-:Y:S01]  /*03b0*/  IMAD.U32 R10, RZ, RZ, UR8 ;  /* 0x00000008ff0a7e24 */ /* 0x001fe2000f8e00ff */
        /* <DEDUP_REMOVED lines=10> */
[----:B0-----:R-:W-:Y:S01]  /*0460*/  VIADD R0, R0, 0x4 ;  /* 0x0000000400007836 */ /* 0x001fe20000000000 */
        /* <DEDUP_REMOVED lines=17> */
[C---:B------:R-:W-:Y:S01]  /*0580*/  SHF.L.W.U32.HI R2, R3.reuse, 0x2, R0 ;  /* 0x0000000203027819 */ /* 0x040fe20000010e00 */
[----:B------:R-:W-:-:S03]  /*0590*/  IMAD.SHL.U32 R3, R3, 0x4, RZ ;  /* 0x0000000403037824 */ /* 0x000fc600078e00ff */
[----:B------:R-:W-:Y:S02]  /*05a0*/  SHF.R.S32.HI R4, RZ, 0x1f, R2 ;  /* 0x0000001fff047819 */ /* 0x000fe40000011402 */
[----:B------:R-:W-:Y:S02]  /*05b0*/  LOP3.LUT R5, R2, R5, RZ, 0x3c, !PT ;  /* 0x0000000502057212 */ /* 0x000fe400078e3cff */
[C---:B------:R-:W-:Y:S02]  /*05c0*/  LOP3.LUT R10, R4.reuse, R3, RZ, 0x3c, !PT ;  /* 0x00000003040a7212 */ /* 0x040fe400078e3cff */
[----:B------:R-:W-:Y:S02]  /*05d0*/  LOP3.LUT R11, R4, R2, RZ, 0x3c, !PT ;  /* 0x00000002040b7212 */ /* 0x000fe400078e3cff */
[----:B------:R-:W-:Y:S02]  /*05e0*/  SHF.R.U32.HI R3, RZ, 0x1e, R0 ;  /* 0x0000001eff037819 */ /* 0x000fe40000011600 */
[----:B------:R-:W-:-:S02]  /*05f0*/  ISETP.GE.AND P1, PT, R5, RZ, PT ;  /* 0x000000ff0500720c */ /* 0x000fc40003f26270 */
[----:B------:R-:W0:Y:S01]  /*0600*/  I2F.F64.S64 R10, R10 ;  /* 0x0000000a000a7312 */ /* 0x000e220000301c00 */
[----:B------:R-:W-:-:S04]  /*0610*/  LEA.HI R0, R2, R3, RZ, 0x1 ;  /* 0x0000000302007211 */ /* 0x000fc800078f08ff */
[----:B------:R-:W-:-:S05]  /*0620*/  IADD3 R2, PT, PT, -R0, RZ, RZ ;  /* 0x000000ff00027210 */ /* 0x000fca0007ffe1ff */
[----:B------:R-:W-:Y:S01]  /*0630*/  @!P0 IMAD.MOV.U32 R0, RZ, RZ, R2 ;  /* 0x000000ffff008224 */ /* 0x000fe200078e0002 */
[----:B0-----:R-:W-:-:S10]  /*0640*/  DMUL R8, R10, UR4 ;  /* 0x000000040a087c28 */ /* 0x001fd40008000000 */
[----:B------:R-:W0:Y:S02]  /*0650*/  F2F.F32.F64 R8, R8 ;  /* 0x0000000800087310 */ /* 0x000e240000301000 */
[----:B0-----:R-:W-:-:S07]  /*0660*/  FSEL R4, -R8, R8, !P1 ;  /* 0x0000000808047208 */ /* 0x001fce0004800100 */
.L_x_162:
[----:B------:R-:W-:Y:S05]  /*0670*/  BSYNC.RECONVERGENT B0 ;  /* 0x0000000000007941 */ /* 0x000fea0003800200 */
.L_x_161:
[----:B------:R-:W0:Y:S01]  /*0680*/  LDC R14, c[0x0][0x3ac] ;  /* 0x0000eb00ff0e7b82 */ /* 0x000e220000000800 */
[----:B------:R-:W-:Y:S01]  /*0690*/  MOV R5, 0x37cbac00 ;  /* 0x37cbac0000057802 */ /* 0x000fe20000000f00 */
[----:B------:R-:W-:Y:S01]  /*06a0*/  FMUL R3, R4, R4 ;  /* 0x0000000404037220 */ /* 0x000fe20000400000 */
[C---:B------:R-:W-:Y:S01]  /*06b0*/  LOP3.LUT R7, R0.reuse, 0x1, RZ, 0xc0, !PT ;  /* 0x0000000100077812 */ /* 0x040fe200078ec0ff */
[----:B------:R-:W-:Y:S01]  /*06c0*/  BSSY.RECONVERGENT B0, `(.L_x_164) ;  /* 0x000004f000007945 */ /* 0x000fe20003800200 */
[----:B------:R-:W-:Y:S01]  /*06d0*/  MOV R9, 0x3effffff ;  /* 0x3effffff00097802 */ /* 0x000fe20000000f00 */
[----:B------:R-:W-:Y:S01]  /*06e0*/  FFMA R8, R3, R5, -0.0013887860113754868507 ;  /* 0xbab607ed03087423 */ /* 0x000fe20000000005 */
[----:B------:R-:W-:Y:S01]  /*06f0*/  ISETP.NE.U32.AND P1, PT, R7, 0x1, PT ;  /* 0x000000010700780c */ /* 0x000fe20003f25070 */
[----:B------:R-:W-:Y:S01]  /*0700*/  IMAD.MOV.U32 R7, RZ, RZ, 0x3d2aaabb ;  /* 0x3d2aaabbff077424 */ /* 0x000fe200078e00ff */
[----:B------:R-:W-:Y:S02]  /*0710*/  LOP3.LUT P0, RZ, R0, 0x2, RZ, 0xc0, !PT ;  /* 0x0000000200ff7812 */ /* 0x000fe4000780c0ff */
[----:B------:R-:W-:-:S02]  /*0720*/  FSEL R8, R8, -0.00019574658654164522886, !P1 ;  /* 0xb94d415308087808 */ /* 0x000fc40004800000 */
[----:B------:R-:W-:Y:S02]  /*0730*/  FSEL R10, R7, 0.0083327032625675201416, !P1 ;  /* 0x3c0885e4070a7808 */ /* 0x000fe40004800000 */
[----:B------:R-:W-:-:S03]  /*0740*/  FSEL R0, R4, 1, P1 ;  /* 0x3f80000004007808 */ /* 0x000fc60000800000 */
[----:B------:R-:W-:Y:S01]  /*0750*/  FFMA R8, R3, R8, R10 ;  /* 0x0000000803087223 */ /* 0x000fe2000000000a */
[----:B------:R-:W-:Y:S01]  /*0760*/  FSEL R10, -R9, -0.16666662693023681641, !P1 ;  /* 0xbe2aaaa8090a7808 */ /* 0x000fe20004800100 */
[----:B0-----:R-:W-:-:S04]  /*0770*/  FMUL R15, R13, R14 ;  /* 0x0000000e0d0f7220 */ /* 0x001fc80000400000 */
[C---:B------:R-:W-:Y:S01]  /*0780*/  FFMA R8, R3.reuse, R8, R10 ;  /* 0x0000000803087223 */ /* 0x040fe2000000000a */
[----:B------:R-:W-:Y:S01]  /*0790*/  FFMA R3, R3, R0, RZ ;  /* 0x0000000003037223 */ /* 0x000fe200000000ff */
[C---:B------:R-:W-:Y:S01]  /*07a0*/  FMUL R2, R15.reuse, 0.63661974668502807617 ;  /* 0x3f22f9830f027820 */ /* 0x040fe20000400000 */
[----:B------:R-:W-:Y:S02]  /*07b0*/  FSETP.GE.AND P1, PT, |R15|, 105615, PT ;  /* 0x47ce47800f00780b */ /* 0x000fe40003f26200 */
[----:B------:R-:W-:-:S03]  /*07c0*/  FFMA R12, R3, R8, R0 ;  /* 0x00000008030c7223 */ /* 0x000fc60000000000 */
[----:B------:R-:W0:Y:S01]  /*07d0*/  F2I.NTZ R2, R2 ;  /* 0x0000000200027305 */ /* 0x000e220000203100 */
[----:B------:R-:W-:Y:S01]  /*07e0*/  @P0 FADD R12, RZ, -R12 ;  /* 0x8000000cff0c0221 */ /* 0x000fe20000000000 */
        /* <DEDUP_REMOVED lines=16> */
.L_x_166:
        /* <DEDUP_REMOVED lines=37> */
[----:B------:R-:W1:Y:S01]  /*0b40*/  I2F.F64.S64 R10, R10 ;  /* 0x0000000a000a7312 */ /* 0x000e620000301c00 */
[----:B------:R-:W-:-:S04]  /*0b50*/  LEA.HI R2, R2, R3, RZ, 0x1 ;  /* 0x0000000302027211 */ /* 0x000fc800078f08ff */
[----:B------:R-:W-:-:S05]  /*0b60*/  IADD3 R0, PT, PT, -R2, RZ, RZ ;  /* 0x000000ff02007210 */ /* 0x000fca0007ffe1ff */
[----:B------:R-:W-:Y:S01]  /*0b70*/  @!P0 IMAD.MOV.U32 R2, RZ, RZ, R0 ;  /* 0x000000ffff028224 */ /* 0x000fe200078e0000 */
[----:B-1----:R-:W-:-:S10]  /*0b80*/  DMUL R16, R10, UR4 ;  /* 0x000000040a107c28 */ /* 0x002fd40008000000 */
[----:B------:R-:W1:Y:S02]  /*0b90*/  F2F.F32.F64 R16, R16 ;  /* 0x0000001000107310 */ /* 0x000e640000301000 */
[----:B01----:R-:W-:-:S07]  /*0ba0*/  FSEL R0, -R16, R16, !P1 ;  /* 0x0000001010007208 */ /* 0x003fce0004800100 */
.L_x_165:
[----:B------:R-:W-:Y:S05]  /*0bb0*/  BSYNC.RECONVERGENT B0 ;  /* 0x0000000000007941 */ /* 0x000fea0003800200 */
.L_x_164:
[----:B------:R-:W-:Y:S01]  /*0bc0*/  FADD R14, R14, UR10 ;  /* 0x0000000a0e0e7e21 */ /* 0x000fe20008000000 */
[----:B------:R-:W-:Y:S01]  /*0bd0*/  FMUL R3, R0, R0 ;  /* 0x0000000000037220 */ /* 0x000fe20000400000 */
[----:B------:R-:W-:Y:S01]  /*0be0*/  LOP3.LUT R8, R2, 0x1, RZ, 0xc0, !PT ;  /* 0x0000000102087812 */ /* 0x000fe200078ec0ff */
[----:B------:R-:W-:Y:S01]  /*0bf0*/  BSSY.RECONVERGENT B0, `(.L_x_167) ;  /* 0x000004d000007945 */ /* 0x000fe20003800200 */
[----:B------:R-:W-:Y:S01]  /*0c00*/  FMUL R15, R13, R14 ;  /* 0x0000000e0d0f7220 */ /* 0x000fe20000400000 */
[----:B------:R-:W-:Y:S01]  /*0c10*/  FFMA R4, R3, R5, -0.0013887860113754868507 ;  /* 0xbab607ed03047423 */ /* 0x000fe20000000005 */
[----:B------:R-:W-:Y:S02]  /*0c20*/  ISETP.NE.U32.AND P1, PT, R8, 0x1, PT ;  /* 0x000000010800780c */ /* 0x000fe40003f25070 */
[----:B------:R-:W-:Y:S01]  /*0c30*/  FMUL R19, R15, 0.63661974668502807617 ;  /* 0x3f22f9830f137820 */ /* 0x000fe20000400000 */
[----:B------:R-:W-:Y:S02]  /*0c40*/  LOP3.LUT P0, RZ, R2, 0x2, RZ, 0xc0, !PT ;  /* 0x0000000202ff7812 */ /* 0x000fe4000780c0ff */
[----:B------:R-:W-:-:S02]  /*0c50*/  FSEL R4, R4, -0.00019574658654164522886, !P1 ;  /* 0xb94d415304047808 */ /* 0x000fc40004800000 */
[----:B------:R-:W-:Y:S01]  /*0c60*/  FSEL R8, R7, 0.0083327032625675201416, !P1 ;  /* 0x3c0885e407087808 */ /* 0x000fe20004800000 */
[----:B------:R-:W0:Y:S01]  /*0c70*/  F2I.NTZ R19, R19 ;  /* 0x0000001300137305 */ /* 0x000e220000203100 */
[----:B------:R-:W-:Y:S02]  /*0c80*/  FSEL R2, -R9, -0.16666662693023681641, !P1 ;  /* 0xbe2aaaa809027808 */ /* 0x000fe40004800100 */
[----:B------:R-:W-:Y:S01]  /*0c90*/  FSEL R0, R0, 1, P1 ;  /* 0x3f80000000007808 */ /* 0x000fe20000800000 */
[----:B------:R-:W-:Y:S01]  /*0ca0*/  FFMA R4, R3, R4, R8 ;  /* 0x0000000403047223 */ /* 0x000fe20000000008 */
[----:B------:R-:W-:-:S03]  /*0cb0*/  FSETP.GE.AND P1, PT, |R15|, 105615, PT ;  /* 0x47ce47800f00780b */ /* 0x000fc60003f26200 */
[C---:B------:R-:W-:Y:S01]  /*0cc0*/  FFMA R2, R3.reuse, R4, R2 ;  /* 0x0000000403027223 */ /* 0x040fe20000000002 */
[----:B------:R-:W-:-:S04]  /*0cd0*/  FFMA R3, R3, R0, RZ ;  /* 0x0000000003037223 */ /* 0x000fc800000000ff */
[----:B------:R-:W-:Y:S01]  /*0ce0*/  FFMA R13, R3, R2, R0 ;  /* 0x00000002030d7223 */ /* 0x000fe20000000000 */
[----:B0-----:R-:W-:-:S03]  /*0cf0*/  I2FP.F32.S32 R8, R19 ;  /* 0x0000001300087245 */ /* 0x001fc60000201400 */
[----:B------:R-:W-:Y:S02]  /*0d00*/  @P0 FADD R13, RZ, -R13 ;  /* 0x8000000dff0d0221 */ /* 0x000fe40000000000 */
        /* <DEDUP_REMOVED lines=8> */
[----:B------:R-:W-:Y:S02]  /*0d90*/  IMAD.SHL.U32 R2, R15, 0x100, RZ ;  /* 0x000001000f027824 */ /* 0x000fe400078e00ff */
[----:B------:R-:W-:Y:S02]  /*0da0*/  HFMA2 R8, -RZ, RZ, 0, 0 ;  /* 0x00000000ff087431 */ /* 0x000fe400000001ff */
[----:B------:R-:W-:Y:S01]  /*0db0*/  IMAD.MOV.U32 R0, RZ, RZ, R1 ;  /* 0x000000ffff007224 */ /* 0x000fe200078e0001 */
[----:B------:R-:W0:Y:S01]  /*0dc0*/  LDCU.64 UR8, c[0x4][URZ] ;  /* 0x01000000ff0877ac */ /* 0x000e220008000a00 */
[----:B------:R-:W-:Y:S01]  /*0dd0*/  LOP3.LUT R19, R2, 0x80000000, RZ, 0xfc, !PT ;  /* 0x8000000002137812 */ /* 0x000fe200078efcff */
[----:B------:R-:W-:Y:S01]  /*0de0*/  UMOV UR5, URZ ;  /* 0x000000ff00057c82 */ /* 0x000fe20008000000 */
[----:B------:R-:W-:-:S05]  /*0df0*/  UMOV UR4, URZ ;  /* 0x000000ff00047c82 */ /* 0x000fca0008000000 */
.L_x_169:
[----:B0-----:R-:W-:Y:S01]  /*0e00*/  MOV R10, UR8 ;  /* 0x00000008000a7c02 */ /* 0x001fe20008000f00 */
[----:B------:R-:W-:-:S05]  /*0e10*/  IMAD.U32 R11, RZ, RZ, UR9 ;  /* 0x00000009ff0b7e24 */ /* 0x000fca000f8e00ff */
        /* <DEDUP_REMOVED lines=14> */
[----:B------:R-:W-:-:S03]  /*0f00*/  LOP3.LUT P0, RZ, R4, 0x1f, RZ, 0xc0, !PT ;  /* 0x0000001f04ff7812 */ /* 0x000fc6000780c0ff */
[----:B------:R-:W-:-:S05]  /*0f10*/  VIADD R0, R0, 0xffffff80 ;  /* 0xffffff8000007836 */ /* 0x000fca0000000000 */
        /* <DEDUP_REMOVED lines=10> */
[--C-:B------:R-:W-:Y:S02]  /*0fc0*/  SHF.R.U32.HI R19, RZ, 0x1e, R0.reuse ;  /* 0x0000001eff137819 */ /* 0x100fe40000011600 */
[C---:B------:R-:W-:Y:S02]  /*0fd0*/  SHF.L.W.U32.HI R2, R3.reuse, 0x2, R0 ;  /* 0x0000000203027819 */ /* 0x040fe40000010e00 */
[----:B------:R-:W-:Y:S02]  /*0fe0*/  SHF.L.U32 R3, R3, 0x2, RZ ;  /* 0x0000000203037819 */ /* 0x000fe400000006ff */
[----:B------:R-:W-:-:S02]  /*0ff0*/  SHF.R.S32.HI R4, RZ, 0x1f, R2 ;  /* 0x0000001fff047819 */ /* 0x000fc40000011402 */
[----:B------:R-:W-:Y:S02]  /*1000*/  ISETP.GE.AND P0, PT, R15, RZ, PT ;  /* 0x000000ff0f00720c */ /* 0x000fe40003f06270 */
[C---:B------:R-:W-:Y:S02]  /*1010*/  LOP3.LUT R10, R4.reuse, R3, RZ, 0x3c, !PT ;  /* 0x00000003040a7212 */ /* 0x040fe400078e3cff */
[----:B------:R-:W-:Y:S02]  /*1020*/  LOP3.LUT R11, R4, R2, RZ, 0x3c, !PT ;  /* 0x00000002040b7212 */ /* 0x000fe400078e3cff */
[C---:B------:R-:W-:Y:S02]  /*1030*/  LEA.HI R19, R2.reuse, R19, RZ, 0x1 ;  /* 0x0000001302137211 */ /* 0x040fe400078f08ff */
[----:B------:R-:W-:Y:S02]  /*1040*/  LOP3.LUT R15, R2, R15, RZ, 0x3c, !PT ;  /* 0x0000000f020f7212 */ /* 0x000fe400078e3cff */
[----:B------:R-:W1:Y:S01]  /*1050*/  I2F.F64.S64 R10, R10 ;  /* 0x0000000a000a7312 */ /* 0x000e620000301c00 */
[----:B------:R-:W-:Y:S01]  /*1060*/  IMAD.MOV R0, RZ, RZ, -R19 ;  /* 0x000000ffff007224 */ /* 0x000fe200078e0a13 */
[----:B------:R-:W-:-:S04]  /*1070*/  ISETP.GE.AND P1, PT, R15, RZ, PT ;  /* 0x000000ff0f00720c */ /* 0x000fc80003f26270 */
[----:B------:R-:W-:Y:S01]  /*1080*/  @!P0 MOV R19, R0 ;  /* 0x0000000000138202 */ /* 0x000fe20000000f00 */
[----:B-1----:R-:W-:-:S10]  /*1090*/  DMUL R16, R10, UR4 ;  /* 0x000000040a107c28 */ /* 0x002fd40008000000 */
[----:B------:R-:W1:Y:S02]  /*10a0*/  F2F.F32.F64 R16, R16 ;  /* 0x0000001000107310 */ /* 0x000e640000301000 */
[----:B01----:R-:W-:-:S07]  /*10b0*/  FSEL R0, -R16, R16, !P1 ;  /* 0x0000001010007208 */ /* 0x003fce0004800100 */
.L_x_168:
[----:B------:R-:W-:Y:S05]  /*10c0*/  BSYNC.RECONVERGENT B0 ;  /* 0x0000000000007941 */ /* 0x000fea0003800200 */
.L_x_167:
[----:B------:R-:W0:Y:S02]  /*10d0*/  LDC.64 R2, c[0x0][0x380] ;  /* 0x0000e000ff027b82 */ /* 0x000e240000000a00 */
[----:B0-----:R-:W2:Y:S04]  /*10e0*/  LDG.E R16, desc[UR6][R2.64+0x8] ;  /* 0x0000080602107981 */ /* 0x001ea8000c1e1900 */
[----:B------:R-:W3:Y:S04]  /*10f0*/  LDG.E R14, desc[UR6][R2.64] ;  /* 0x00000006020e7981 */ /* 0x000ee8000c1e1900 */
[----:B------:R-:W4:Y:S04]  /*1100*/  LDG.E R10, desc[UR6][R2.64+0x10] ;  /* 0x00001006020a7981 */ /* 0x000f28000c1e1900 */
[----:B------:R-:W5:Y:S04]  /*1110*/  LDG.E R11, desc[UR6][R2.64+0x18] ;  /* 0x00001806020b7981 */ /* 0x000f68000c1e1900 */
[----:B------:R-:W5:Y:S04]  /*1120*/  LDG.E R17, desc[UR6][R2.64+0x20] ;  /* 0x0000200602117981 */ /* 0x000f68000c1e1900 */
[----:B------:R-:W5:Y:S04]  /*1130*/  LDG.E R15, desc[UR6][R2.64+0x28] ;  /* 0x00002806020f7981 */ /* 0x000f68000c1e1900 */
[----:B------:R-:W5:Y:S04]  /*1140*/  LDG.E R8, desc[UR6][R2.64+0x30] ;  /* 0x0000300602087981 */ /* 0x000f68000c1e1900 */
[----:B------:R-:W5:Y:S04]  /*1150*/  LDG.E R4, desc[UR6][R2.64+0x38] ;  /* 0x0000380602047981 */ /* 0x000f68000c1e1900 */
[----:B------:R0:W5:Y:S01]  /*1160*/  LDG.E R18, desc[UR6][R2.64+0x40] ;  /* 0x0000400602127981 */ /* 0x000162000c1e1900 */
[----:B------:R-:W-:Y:S01]  /*1170*/  FMUL R20, R0, R0 ;  /* 0x0000000000147220 */ /* 0x000fe20000400000 */
[----:B------:R-:W-:Y:S01]  /*1180*/  LOP3.LUT R21, R19, 0x1, RZ, 0xc0, !PT ;  /* 0x0000000113157812 */ /* 0x000fe200078ec0ff */
[----:B------:R-:W-:Y:S01]  /*1190*/  FMUL R13, R13, R13 ;  /* 0x0000000d0d0d7220 */ /* 0x000fe20000400000 */
[----:B------:R-:W-:Y:S01]  /*11a0*/  FMUL R12, R12, R12 ;  /* 0x0000000c0c0c7220 */ /* 0x000fe20000400000 */
[----:B------:R-:W-:Y:S01]  /*11b0*/  FFMA R5, R20, R5, -0.0013887860113754868507 ;  /* 0xbab607ed14057423 */ /* 0x000fe20000000005 */
[----:B------:R-:W-:-:S04]  /*11c0*/  ISETP.NE.U32.AND P0, PT, R21, 0x1, PT ;  /* 0x000000011500780c */ /* 0x000fc80003f05070 */
[----:B------:R-:W-:Y:S02]  /*11d0*/  FSEL R7, R7, 0.0083327032625675201416, !P0 ;  /* 0x3c0885e407077808 */ /* 0x000fe40004000000 */
[----:B------:R-:W-:Y:S02]  /*11e0*/  FSEL R5, R5, -0.00019574658654164522886, !P0 ;  /* 0xb94d415305057808 */ /* 0x000fe40004000000 */
[----:B------:R-:W-:Y:S02]  /*11f0*/  FSEL R22, -R9, -0.16666662693023681641, !P0 ;  /* 0xbe2aaaa809167808 */ /* 0x000fe40004000100 */
[----:B------:R-:W-:Y:S01]  /*1200*/  FSEL R0, R0, 1, P0 ;  /* 0x3f80000000007808 */ /* 0x000fe20000000000 */
[----:B------:R-:W-:Y:S01]  /*1210*/  FFMA R5, R20, R5, R7 ;  /* 0x0000000514057223 */ /* 0x000fe20000000007 */
[----:B------:R-:W-:-:S03]  /*1220*/  LOP3.LUT P0, RZ, R19, 0x2, RZ, 0xc0, !PT ;  /* 0x0000000213ff7812 */ /* 0x000fc6000780c0ff */
[C---:B------:R-:W-:Y:S01]  /*1230*/  FFMA R5, R20.reuse, R5, R22 ;  /* 0x0000000514057223 */ /* 0x040fe20000000016 */
[----:B0-----:R-:W-:-:S04]  /*1240*/  FFMA R3, R20, R0, RZ ;  /* 0x0000000014037223 */ /* 0x001fc800000000ff */
[----:B------:R-:W-:-:S05]  /*1250*/  FFMA R0, R3, R5, R0 ;  /* 0x0000000503007223 */ /* 0x000fca0000000000 */
[----:B------:R-:W-:-:S04]  /*1260*/  @P0 FADD R0, RZ, -R0 ;  /* 0x80000000ff000221 */ /* 0x000fc80000000000 */
[----:B------:R-:W-:Y:S01]  /*1270*/  FMUL R0, R0, R0 ;  /* 0x0000000000007220 */ /* 0x000fe20000400000 */
[----:B--2---:R-:W-:Y:S01]  /*1280*/  FMUL R9, R16, R16 ;  /* 0x0000001010097220 */ /* 0x004fe20000400000 */
[----:B---3--:R-:W-:-:S03]  /*1290*/  FMUL R7, R14, R14 ;  /* 0x0000000e0e077220 */ /* 0x008fc60000400000 */
[----:B----4-:R-:W-:Y:S01]  /*12a0*/  FMUL R9, R10, R9 ;  /* 0x000000090a097220 */ /* 0x010fe20000400000 */
[----:B------:R-:W-:Y:S01]  /*12b0*/  FMUL R7, R16, R7 ;  /* 0x0000000710077220 */ /* 0x000fe20000400000 */
[C---:B------:R-:W-:Y:S02]  /*12c0*/  FMUL R5, R10.reuse, R10 ;  /* 0x0000000a0a057220 */ /* 0x040fe40000400000 */
[----:B------:R-:W-:Y:S01]  /*12d0*/  FMUL R2, R10, R9 ;  /* 0x000000090a027220 */ /* 0x000fe20000400000 */
[----:B------:R-:W-:Y:S01]  /*12e0*/  FMUL R7, R16, R7 ;  /* 0x0000000710077220 */ /* 0x000fe20000400000 */
[C---:B------:R-:W-:Y:S01]  /*12f0*/  FMUL R5, R14.reuse, R5 ;  /* 0x000000050e057220 */ /* 0x040fe20000400000 */
[-C--:B-----5:R-:W-:Y:S01]  /*1300*/  FMUL R22, R11, R11.reuse ;  /* 0x0000000b0b167220 */ /* 0x0a0fe20000400000 */
[----:B------:R-:W-:Y:S01]  /*1310*/  FMUL R3, R13, R2 ;  /* 0x000000020d037220 */ /* 0x000fe20000400000 */
[C---:B------:R-:W-:Y:S01]  /*1320*/  FMUL R2, R14.reuse, R11 ;  /* 0x0000000b0e027220 */ /* 0x040fe20000400000 */
[----:B------:R-:W-:Y:S01]  /*1330*/  FMUL R5, R14, R5 ;  /* 0x000000050e057220 */ /* 0x000fe20000400000 */
[----:B------:R-:W-:Y:S01]  /*1340*/  FMUL R24, R17, R17 ;  /* 0x0000001111187220 */ /* 0x000fe20000400000 */
[----:B------:R-:W-:Y:S01]  /*1350*/  FFMA R3, R12, R7, R3 ;  /* 0x000000070c037223 */ /* 0x000fe20000000003 */
[----:B------:R-:W-:Y:S01]  /*1360*/  FMUL R20, R16, R2 ;  /* 0x0000000210147220 */ /* 0x000fe20000400000 */
[----:B------:R-:W-:Y:S01]  /*1370*/  FMUL R7, R2, R17 ;  /* 0x0000001102077220 */ /* 0x000fe20000400000 */
[----:B------:R-:W-:Y:S01]  /*1380*/  FMUL R24, R15, R24 ;  /* 0x000000180f187220 */ /* 0x000fe20000400000 */
[----:B------:R-:W-:Y:S01]  /*1390*/  FFMA R5, R0, R5, R3 ;  /* 0x0000000500057223 */ /* 0x000fe20000000003 */
[-C--:B------:R-:W-:Y:S01]  /*13a0*/  FMUL R3, R16, R17.reuse ;  /* 0x0000001110037220 */ /* 0x080fe20000400000 */
[----:B------:R-:W-:Y:S01]  /*13b0*/  FMUL R9, R20, R17 ;  /* 0x0000001114097220 */ /* 0x000fe20000400000 */
        /* <DEDUP_REMOVED lines=8> */
[C---:B------:R-:W-:Y:S01]  /*1440*/  FMUL R24, R13.reuse, R24 ;  /* 0x000000180d187220 */ /* 0x040fe20000400000 */
[----:B------:R-:W-:Y:S01]  /*1450*/  FMUL R23, R14, R8 ;  /* 0x000000080e177220 */ /* 0x000fe20000400000 */
[C---:B------:R-:W-:Y:S01]  /*1460*/  FMUL R3, R13.reuse, R2 ;  /* 0x000000020d037220 */ /* 0x040fe20000400000 */
[----:B------:R-:W-:Y:S01]  /*1470*/  FMUL R20, R13, R20 ;  /* 0x000000140d147220 */ /* 0x000fe20000400000 */
[----:B------:R-:W-:Y:S01]  /*1480*/  FMUL R2, R10, R15 ;  /* 0x0000000f0a027220 */ /* 0x000fe20000400000 */
[C---:B------:R-:W-:Y:S01]  /*1490*/  FMUL R25, R11.reuse, R8 ;  /* 0x000000080b197220 */ /* 0x040fe20000400000 */
[C---:B------:R-:W-:Y:S01]  /*14a0*/  FFMA R9, R12.reuse, R9, R3 ;  /* 0x000000090c097223 */ /* 0x040fe20000000003 */
[C---:B------:R-:W-:Y:S01]  /*14b0*/  FFMA R19, R12.reuse, R7, R20 ;  /* 0x000000070c137223 */ /* 0x040fe20000000014 */
[----:B------:R-:W-:Y:S01]  /*14c0*/  FFMA R7, R12, R21, R24 ;  /* 0x000000150c077223 */ /* 0x000fe20000000018 */
[CC--:B------:R-:W-:Y:S01]  /*14d0*/  FMUL R20, R14.reuse, R2.reuse ;  /* 0x000000020e147220 */ /* 0x0c0fe20000400000 */
[----:B------:R-:W-:Y:S01]  /*14e0*/  FMUL R21, R11, R2 ;  /* 0x000000020b157220 */ /* 0x000fe20000400000 */
[----:B------:R-:W-:Y:S01]  /*14f0*/  FMUL R27, R17, R4 ;  /* 0x00000004111b7220 */ /* 0x000fe20000400000 */
[----:B------:R-:W0:Y:S01]  /*1500*/  LDC.64 R2, c[0x0][0x388] ;  /* 0x0000e200ff027b82 */ /* 0x000e220000000a00 */
[----:B------:R-:W-:Y:S01]  /*1510*/  FMUL R20, R11, R20 ;  /* 0x000000140b147220 */ /* 0x000fe20000400000 */
[----:B------:R-:W-:Y:S01]  /*1520*/  FMUL R22, R14, R21 ;  /* 0x000000150e167220 */ /* 0x000fe20000400000 */
[----:B------:R-:W-:Y:S01]  /*1530*/  FMUL R21, R4, R23 ;  /* 0x0000001704157220 */ /* 0x000fe20000400000 */
[----:B------:R-:W-:Y:S01]  /*1540*/  FMUL R23, R16, R4 ;  /* 0x0000000410177220 */ /* 0x000fe20000400000 */
[----:B------:R-:W-:Y:S01]  /*1550*/  FFMA R9, R0, R20, R9 ;  /* 0x0000001400097223 */ /* 0x000fe20000000009 */
[----:B------:R-:W-:Y:S01]  /*1560*/  FMUL R20, R4, R25 ;  /* 0x0000001904147220 */ /* 0x000fe20000400000 */
[-C--:B------:R-:W-:Y:S01]  /*1570*/  FMUL R25, R10, R18.reuse ;  /* 0x000000120a197220 */ /* 0x080fe20000400000 */
[C---:B------:R-:W-:Y:S01]  /*1580*/  FMUL R29, R15.reuse, R18 ;  /* 0x000000120f1d7220 */ /* 0x040fe20000400000 */
        /* <DEDUP_REMOVED lines=10> */
[----:B------:R-:W-:Y:S01]  /*1630*/  FMUL R21, R16, R21 ;  /* 0x0000001510157220 */ /* 0x000fe20000400000 */
[----:B------:R-:W-:Y:S01]  /*1640*/  FMUL R15, R13, R10 ;  /* 0x0000000a0d0f7220 */ /* 0x000fe20000400000 */
[----:B------:R-:W-:Y:S01]  /*1650*/  FMUL R17, R17, R20 ;  /* 0x0000001411117220 */ /* 0x000fe20000400000 */
[----:B------:R-:W-:Y:S01]  /*1660*/  FMUL R18, R13, R18 ;  /* 0x000000120d127220 */ /* 0x000fe20000400000 */
[----:B------:R-:W-:Y:S01]  /*1670*/  FMUL R14, R14, R25 ;  /* 0x000000190e0e7220 */ /* 0x000fe20000400000 */
[----:B0-----:R-:W-:Y:S01]  /*1680*/  IABS R11, R2 ;  /* 0x00000002000b7213 */ /* 0x001fe20000000000 */
[----:B------:R-:W-:-:S02]  /*1690*/  HFMA2 R2, -RZ, RZ, 2.25, 0 ;  /* 0x40800000ff027431 */ /* 0x000fc400000001ff */
[C---:B------:R-:W-:Y:S01]  /*16a0*/  FFMA R15, R12.reuse, R21, R15 ;  /* 0x000000150c0f7223 */ /* 0x040fe2000000000f */
[----:B------:R-:W-:Y:S01]  /*16b0*/  FFMA R17, R12, R17, R18 ;  /* 0x000000110c117223 */ /* 0x000fe20000000012 */
[C---:B------:R-:W-:Y:S01]  /*16c0*/  FFMA R4, R0.reuse, R4, R7 ;  /* 0x0000000400047223 */ /* 0x040fe20000000007 */
[C---:B------:R-:W-:Y:S01]  /*16d0*/  FFMA R19, R0.reuse, R22, R19 ;  /* 0x0000001600137223 */ /* 0x040fe20000000013 */
[C---:B------:R-:W-:Y:S01]  /*16e0*/  FFMA R14, R0.reuse, R14, R15 ;  /* 0x0000000e000e7223 */ /* 0x040fe2000000000f */
[----:B------:R-:W-:Y:S01]  /*16f0*/  IABS R7, R3 ;  /* 0x0000000300077213 */ /* 0x000fe20000000000 */
[----:B------:R-:W-:Y:S01]  /*1700*/  FFMA R8, R0, R8, R17 ;  /* 0x0000000800087223 */ /* 0x000fe20000000011 */
[----:B------:R-:W-:Y:S02]  /*1710*/  VIADD R12, R1, 0x1c ;  /* 0x0000001c010c7836 */ /* 0x000fe40000000000 */
[-C--:B------:R-:W-:Y:S01]  /*1720*/  FFMA R3, R4, -R2.reuse, 1 ;  /* 0x3f80000004037423 */ /* 0x080fe20000000802 */
[----:B------:R-:W-:Y:S01]  /*1730*/  FFMA R0, R5, -R2, 1 ;  /* 0x3f80000005007423 */ /* 0x000fe20000000802 */
[----:B------:R-:W-:Y:S01]  /*1740*/  FMUL R4, R9, -4 ;  /* 0xc080000009047820 */ /* 0x000fe20000400000 */
[----:B------:R-:W-:Y:S01]  /*1750*/  FMUL R2, R19, -4 ;  /* 0xc080000013027820 */ /* 0x000fe20000400000 */
[----:B------:R-:W-:Y:S01]  /*1760*/  FMUL R9, R14, -4 ;  /* 0xc08000000e097820 */ /* 0x000fe20000400000 */
[----:B------:R-:W-:-:S02]  /*1770*/  IMAD R12, R11, 0xc, R12 ;  /* 0x0000000c0b0c7824 */ /* 0x000fc400078e020c */
[----:B------:R-:W-:Y:S01]  /*1780*/  FMUL R10, R8, -4 ;  /* 0xc0800000080a7820 */ /* 0x000fe20000400000 */
[----:B------:R-:W-:Y:S01]  /*1790*/  FADD R5, -R0, 1 ;  /* 0x3f80000000057421 */ /* 0x000fe20000000100 */
[----:B------:R-:W-:Y:S01]  /*17a0*/  FADD R8, -R2, 1 ;  /* 0x3f80000002087421 */ /* 0x000fe20000000100 */
[----:B------:R-:W-:Y:S01]  /*17b0*/  FADD R11, -R9, 1 ;  /* 0x3f800000090b7421 */ /* 0x000fe20000000100 */
[----:B------:R-:W-:Y:S02]  /*17c0*/  IMAD R7, R7, 0x4, R12 ;  /* 0x0000000407077824 */ /* 0x000fe400078e020c */
[----:B------:R-:W-:Y:S01]  /*17d0*/  FADD R5, -R4, R5 ;  /* 0x0000000504057221 */ /* 0x000fe20000000100 */
[----:B------:R-:W-:Y:S01]  /*17e0*/  FADD R8, -R3, R8 ;  /* 0x0000000803087221 */ /* 0x000fe20000000100 */
[----:B------:R-:W-:Y:S01]  /*17f0*/  FADD R11, -R10, R11 ;  /* 0x0000000b0a0b7221 */ /* 0x000fe20000000100 */
[----:B------:R-:W-:Y:S01]  /*1800*/  STL [R1+0x1c], R0 ;  /* 0x00001c0001007387 */ /* 0x000fe20000100800 */
[----:B------:R-:W0:Y:S03]  /*1810*/  LDC.64 R12, c[0x0][0x3a0] ;  /* 0x0000e800ff0c7b82 */ /* 0x000e260000000a00 */
[----:B------:R-:W-:Y:S04]  /*1820*/  STL.64 [R1+0x28], R2 ;  /* 0x0000280201007387 */ /* 0x000fe80000100a00 */
[----:B------:R-:W-:Y:S04]  /*1830*/  STL.64 [R1+0x20], R4 ;  /* 0x0000200401007387 */ /* 0x000fe80000100a00 */
[----:B------:R-:W-:Y:S04]  /*1840*/  STL.64 [R1+0x30], R8 ;  /* 0x0000300801007387 */ /* 0x000fe80000100a00 */
[----:B------:R-:W-:Y:S04]  /*1850*/  STL.64 [R1+0x38], R10 ;  /* 0x0000380a01007387 */ /* 0x000fe80000100a00 */
[----:B------:R-:W2:Y:S01]  /*1860*/  LDL R7, [R7+-0x10] ;  /* 0xfffff00007077983 */ /* 0x000ea20000100800 */
[----:B0-----:R-:W-:-:S05]  /*1870*/  IMAD.WIDE R12, R6, 0x4, R12 ;  /* 0x00000004060c7825 */ /* 0x001fca00078e020c */
[----:B--2---:R-:W-:Y:S01]  /*1880*/  STG.E desc[UR6][R12.64], R7 ;  /* 0x000000070c007986 */ /* 0x004fe2000c101906 */
[----:B------:R-:W-:Y:S05]  /*1890*/  EXIT ;  /* 0x000000000000794d */ /* 0x000fea0003800000 */
        .weak           $__internal_2_$__cuda_sm20_div_rn_f64_full
        .type           $__internal_2_$__cuda_sm20_div_rn_f64_full,@function
        .size           $__internal_2_$__cuda_sm20_div_rn_f64_full,(.L_x_179 - $__internal_2_$__cuda_sm20_div_rn_f64_full)
$__internal_2_$__cuda_sm20_div_rn_f64_full:
[C---:B------:R-:W-:Y:S01]  /*18a0*/  FSETP.GEU.AND P0, PT, |R5|.reuse, 1.469367938527859385e-39, PT ;  /* 0x001000000500780b */ /* 0x040fe20003f0e200 */
[----:B------:R-:W-:Y:S01]  /*18b0*/  IMAD.MOV.U32 R10, RZ, RZ, 0x1 ;  /* 0x00000001ff0a7424 */ /* 0x000fe200078e00ff */
[C---:B------:R-:W-:Y:S02]  /*18c0*/  LOP3.LUT R2, R5.reuse, 0x800fffff, RZ, 0xc0, !PT ;  /* 0x800fffff05027812 */ /* 0x040fe400078ec0ff */
[----:B------:R-:W-:Y:S02]  /*18d0*/  LOP3.LUT R15, R5, 0x7ff00000, RZ, 0xc0, !PT ;  /* 0x7ff00000050f7812 */ /* 0x000fe400078ec0ff */
[----:B------:R-:W-:Y:S02]  /*18e0*/  LOP3.LUT R3, R2, 0x3ff00000, RZ, 0xfc, !PT ;  /* 0x3ff0000002037812 */ /* 0x000fe400078efcff */
[----:B------:R-:W-:Y:S02]  /*18f0*/  MOV R2, R4 ;  /* 0x0000000400027202 */ /* 0x000fe40000000f00 */
[----:B------:R-:W-:-:S02]  /*1900*/  LOP3.LUT R14, R9, 0x7ff00000, RZ, 0xc0, !PT ;  /* 0x7ff00000090e7812 */ /* 0x000fc400078ec0ff */
[----:B------:R-:W-:Y:S01]  /*1910*/  MOV R7, 0x1ca00000 ;  /* 0x1ca0000000077802 */ /* 0x000fe20000000f00 */
[----:B------:R-:W-:Y:S01]  /*1920*/  @!P0 DMUL R2, R4, 8.98846567431157953865e+307 ;  /* 0x7fe0000004028828 */ /* 0x000fe20000000000 */
[----:B------:R-:W-:Y:S01]  /*1930*/  ISETP.GE.U32.AND P1, PT, R14, R15, PT ;  /* 0x0000000f0e00720c */ /* 0x000fe20003f26070 */
[----:B------:R-:W-:-:S04]  /*1940*/  IMAD.MOV.U32 R21, RZ, RZ, R14 ;  /* 0x000000ffff157224 */ /* 0x000fc800078e000e */
[----:B------:R-:W0:Y:S02]  /*1950*/  MUFU.RCP64H R11, R3 ;  /* 0x00000003000b7308 */ /* 0x000e240000001800 */
[----:B0-----:R-:W-:-:S08]  /*1960*/  DFMA R12, R10, -R2, 1 ;  /* 0x3ff000000a0c742b */ /* 0x001fd00000000802 */
[----:B------:R-:W-:-:S08]  /*1970*/  DFMA R12, R12, R12, R12 ;  /* 0x0000000c0c0c722b */ /* 0x000fd0000000000c */
[----:B------:R-:W-:Y:S01]  /*1980*/  DFMA R12, R10, R12, R10 ;  /* 0x0000000c0a0c722b */ /* 0x000fe2000000000a */
[----:B------:R-:W-:Y:S02]  /*1990*/  SEL R11, R7, 0x63400000, !P1 ;  /* 0x63400000070b7807 */ /* 0x000fe40004800000 */
[----:B------:R-:W-:Y:S02]  /*19a0*/  FSETP.GEU.AND P1, PT, |R9|, 1.469367938527859385e-39, PT ;  /* 0x001000000900780b */ /* 0x000fe40003f2e200 */
[----:B------:R-:W-:-:S03]  /*19b0*/  LOP3.LUT R11, R11, 0x800fffff, R9, 0xf8, !PT ;  /* 0x800fffff0b0b7812 */ /* 0x000fc600078ef809 */
[----:B------:R-:W-:Y:S01]  /*19c0*/  DFMA R16, R12, -R2, 1 ;  /* 0x3ff000000c10742b */ /* 0x000fe20000000802 */
[----:B------:R-:W-:-:S07]  /*19d0*/  MOV R10, R8 ;  /* 0x00000008000a7202 */ /* 0x000fce0000000f00 */
[----:B------:R-:W-:Y:S01]  /*19e0*/  DFMA R12, R12, R16, R12 ;  /* 0x000000100c0c722b */ /* 0x000fe2000000000c */
[----:B------:R-:W-:Y:S10]  /*19f0*/  @P1 BRA `(.L_x_170) ;  /* 0x0000000000201947 */ /* 0x000ff40003800000 */
[----:B------:R-:W-:Y:S01]  /*1a00*/  LOP3.LUT R17, R5, 0x7ff00000, RZ, 0xc0, !PT ;  /* 0x7ff0000005117812 */ /* 0x000fe200078ec0ff */
[----:B------:R-:W-:-:S03]  /*1a10*/  IMAD.MOV.U32 R16, RZ, RZ, RZ ;  /* 0x000000ffff107224 */ /* 0x000fc600078e00ff */
[----:B------:R-:W-:-:S04]  /*1a20*/  ISETP.GE.U32.AND P1, PT, R14, R17, PT ;  /* 0x000000110e00720c */ /* 0x000fc80003f26070 */
[----:B------:R-:W-:-:S04]  /*1a30*/  SEL R17, R7, 0x63400000, !P1 ;  /* 0x6340000007117807 */ /* 0x000fc80004800000 */
[----:B------:R-:W-:-:S04]  /*1a40*/  LOP3.LUT R17, R17, 0x80000000, R9, 0xf8, !PT ;  /* 0x8000000011117812 */ /* 0x000fc800078ef809 */
[----:B------:R-:W-:-:S06]  /*1a50*/  LOP3.LUT R17, R17, 0x100000, RZ, 0xfc, !PT ;  /* 0x0010000011117812 */ /* 0x000fcc00078efcff */
[----:B------:R-:W-:-:S10]  /*1a60*/  DFMA R10, R10, 2, -R16 ;  /* 0x400000000a0a782b */ /* 0x000fd40000000810 */
[----:B------:R-:W-:-:S07]  /*1a70*/  LOP3.LUT R21, R11, 0x7ff00000, RZ, 0xc0, !PT ;  /* 0x7ff000000b157812 */ /* 0x000fce00078ec0ff */
.L_x_170:
[----:B------:R-:W-:Y:S01]  /*1a80*/  MOV R20, R15 ;  /* 0x0000000f00147202 */ /* 0x000fe20000000f00 */
[----:B------:R-:W-:Y:S01]  /*1a90*/  VIADD R15, R21, 0xffffffff ;  /* 0xffffffff150f7836 */ /* 0x000fe20000000000 */
[----:B------:R-:W-:Y:S01]  /*1aa0*/  @!P0 LOP3.LUT R20, R3, 0x7ff00000, RZ, 0xc0, !PT ;  /* 0x7ff0000003148812 */ /* 0x000fe200078ec0ff */
[----:B------:R-:W-:Y:S01]  /*1ab0*/  DMUL R16, R12, R10 ;  /* 0x0000000a0c107228 */ /* 0x000fe20000000000 */
[----:B------:R-:W-:Y:S02]  /*1ac0*/  BSSY.RECONVERGENT B1, `(.L_x_171) ;  /* 0x0000037000017945 */ /* 0x000fe40003800200 */
[----:B------:R-:W-:Y:S02]  /*1ad0*/  IADD3 R22, PT, PT, R20, -0x1, RZ ;  /* 0xffffffff14167810 */ /* 0x000fe40007ffe0ff */
[----:B------:R-:W-:-:S03]  /*1ae0*/  ISETP.GT.U32.AND P0, PT, R15, 0x7feffffe, PT ;  /* 0x7feffffe0f00780c */ /* 0x000fc60003f04070 */
[----:B------:R-:W-:Y:S01]  /*1af0*/  DFMA R18, R16, -R2, R10 ;  /* 0x800000021012722b */ /* 0x000fe2000000000a */
[----:B------:R-:W-:-:S07]  /*1b00*/  ISETP.GT.U32.OR P0, PT, R22, 0x7feffffe, P0 ;  /* 0x7feffffe1600780c */ /* 0x000fce0000704470 */
[----:B------:R-:W-:-:S06]  /*1b10*/  DFMA R12, R12, R18, R16 ;  /* 0x000000120c0c722b */ /* 0x000fcc0000000010 */
[----:B------:R-:W-:Y:S05]  /*1b20*/  @P0 BRA `(.L_x_172) ;  /* 0x00000000006c0947 */ /* 0x000fea0003800000 */
[----:B------:R-:W-:-:S04]  /*1b30*/  LOP3.LUT R9, R5, 0x7ff00000, RZ, 0xc0, !PT ;  /* 0x7ff0000005097812 */ /* 0x000fc800078ec0ff */
[CC--:B------:R-:W-:Y:S02]  /*1b40*/  VIADDMNMX R8, R14.reuse, -R9.reuse, 0xb9600000, !PT ;  /* 0xb96000000e087446 */ /* 0x0c0fe40007800909 */
[----:B------:R-:W-:Y:S02]  /*1b50*/  ISETP.GE.U32.AND P0, PT, R14, R9, PT ;  /* 0x000000090e00720c */ /* 0x000fe40003f06070 */
[----:B------:R-:W-:Y:S02]  /*1b60*/  VIMNMX R8, PT, PT, R8, 0x46a00000, PT ;  /* 0x46a0000008087848 */ /* 0x000fe40003fe0100 */
[----:B------:R-:W-:-:S05]  /*1b70*/  SEL R7, R7, 0x63400000, !P0 ;  /* 0x6340000007077807 */ /* 0x000fca0004000000 */
[----:B------:R-:W-:Y:S02]  /*1b80*/  IMAD.IADD R7, R8, 0x1, -R7 ;  /* 0x0000000108077824 */ /* 0x000fe400078e0a07 */
[----:B------:R-:W-:-:S03]  /*1b90*/  IMAD.MOV.U32 R8, RZ, RZ, RZ ;  /* 0x000000ffff087224 */ /* 0x000fc600078e00ff */
[----:B------:R-:W-:-:S06]  /*1ba0*/  IADD3 R9, PT, PT, R7, 0x7fe00000, RZ ;  /* 0x7fe0000007097810 */ /* 0x000fcc0007ffe0ff */
[----:B------:R-:W-:-:S10]  /*1bb0*/  DMUL R14, R12, R8 ;  /* 0x000000080c0e7228 */ /* 0x000fd40000000000 */
[----:B------:R-:W-:-:S13]  /*1bc0*/  FSETP.GTU.AND P0, PT, |R15|, 1.469367938527859385e-39, PT ;  /* 0x001000000f00780b */ /* 0x000fda0003f0c200 */
[----:B------:R-:W-:Y:S05]  /*1bd0*/  @P0 BRA `(.L_x_173) ;  /* 0x0000000000940947 */ /* 0x000fea0003800000 */
[----:B------:R-:W-:Y:S01]  /*1be0*/  DFMA R2, R12, -R2, R10 ;  /* 0x800000020c02722b */ /* 0x000fe2000000000a */
[----:B------:R-:W-:-:S09]  /*1bf0*/  MOV R8, RZ ;  /* 0x000000ff00087202 */ /* 0x000fd20000000f00 */
[C---:B------:R-:W-:Y:S02]  /*1c00*/  FSETP.NEU.AND P0, PT, R3.reuse, RZ, PT ;  /* 0x000000ff0300720b */ /* 0x040fe40003f0d000 */
[----:B------:R-:W-:-:S04]  /*1c10*/  LOP3.LUT R5, R3, 0x80000000, R5, 0x48, !PT ;  /* 0x8000000003057812 */ /* 0x000fc800078e4805 */
[----:B------:R-:W-:-:S07]  /*1c20*/  LOP3.LUT R9, R5, R9, RZ, 0xfc, !PT ;  /* 0x0000000905097212 */ /* 0x000fce00078efcff */
[----:B------:R-:W-:Y:S05]  /*1c30*/  @!P0 BRA `(.L_x_173) ;  /* 0x00000000007c8947 */ /* 0x000fea0003800000 */
[----:B------:R-:W-:Y:S01]  /*1c40*/  IMAD.MOV R3, RZ, RZ, -R7 ;  /* 0x000000ffff037224 */ /* 0x000fe200078e0a07 */
[----:B------:R-:W-:Y:S01]  /*1c50*/  MOV R2, RZ ;  /* 0x000000ff00027202 */ /* 0x000fe20000000f00 */
[----:B------:R-:W-:Y:S01]  /*1c60*/  DMUL.RP R8, R12, R8 ;  /* 0x000000080c087228 */ /* 0x000fe20000008000 */
[----:B------:R-:W-:-:S04]  /*1c70*/  IADD3 R7, PT, PT, -R7, -0x43300000, RZ ;  /* 0xbcd0000007077810 */ /* 0x000fc80007ffe1ff */
[----:B------:R-:W-:-:S05]  /*1c80*/  DFMA R2, R14, -R2, R12 ;  /* 0x800000020e02722b */ /* 0x000fca000000000c */
[----:B------:R-:W-:-:S05]  /*1c90*/  LOP3.LUT R5, R9, R5, RZ, 0x3c, !PT ;  /* 0x0000000509057212 */ /* 0x000fca00078e3cff */
[----:B------:R-:W-:-:S04]  /*1ca0*/  FSETP.NEU.AND P0, PT, |R3|, R7, PT ;  /* 0x000000070300720b */ /* 0x000fc80003f0d200 */
[----:B------:R-:W-:Y:S02]  /*1cb0*/  FSEL R14, R8, R14, !P0 ;  /* 0x0000000e080e7208 */ /* 0x000fe40004000000 */
[----:B------:R-:W-:Y:S01]  /*1cc0*/  FSEL R15, R5, R15, !P0 ;  /* 0x0000000f050f7208 */ /* 0x000fe20004000000 */
[----:B------:R-:W-:Y:S06]  /*1cd0*/  BRA `(.L_x_173) ;  /* 0x0000000000547947 */ /* 0x000fec0003800000 */
.L_x_172:
[----:B------:R-:W-:-:S14]  /*1ce0*/  DSETP.NAN.AND P0, PT, R8, R8, PT ;  /* 0x000000080800722a */ /* 0x000fdc0003f08000 */
[----:B------:R-:W-:Y:S05]  /*1cf0*/  @P0 BRA `(.L_x_174) ;  /* 0x0000000000440947 */ /* 0x000fea0003800000 */
[----:B------:R-:W-:-:S14]  /*1d00*/  DSETP.NAN.AND P0, PT, R4, R4, PT ;  /* 0x000000040400722a */ /* 0x000fdc0003f08000 */
[----:B------:R-:W-:Y:S05]  /*1d10*/  @P0 BRA `(.L_x_175) ;  /* 0x0000000000300947 */ /* 0x000fea0003800000 */
[----:B------:R-:W-:Y:S01]  /*1d20*/  ISETP.NE.AND P0, PT, R21, R20, PT ;  /* 0x000000141500720c */ /* 0x000fe20003f05270 */
[----:B------:R-:W-:Y:S01]  /*1d30*/  IMAD.MOV.U32 R14, RZ, RZ, 0x0 ;  /* 0x00000000ff0e7424 */ /* 0x000fe200078e00ff */
[----:B------:R-:W-:-:S11]  /*1d40*/  MOV R15, 0xfff80000 ;  /* 0xfff80000000f7802 */ /* 0x000fd60000000f00 */
[----:B------:R-:W-:Y:S05]  /*1d50*/  @!P0 BRA `(.L_x_173) ;  /* 0x0000000000348947 */ /* 0x000fea0003800000 */
[----:B------:R-:W-:Y:S02]  /*1d60*/  ISETP.NE.AND P0, PT, R21, 0x7ff00000, PT ;  /* 0x7ff000001500780c */ /* 0x000fe40003f05270 */
[----:B------:R-:W-:Y:S02]  /*1d70*/  LOP3.LUT R15, R9, 0x80000000, R5, 0x48, !PT ;  /* 0x80000000090f7812 */ /* 0x000fe400078e4805 */
[----:B------:R-:W-:-:S13]  /*1d80*/  ISETP.EQ.OR P0, PT, R20, RZ, !P0 ;  /* 0x000000ff1400720c */ /* 0x000fda0004702670 */
[----:B------:R-:W-:Y:S01]  /*1d90*/  @P0 LOP3.LUT R2, R15, 0x7ff00000, RZ, 0xfc, !PT ;  /* 0x7ff000000f020812 */ /* 0x000fe200078efcff */
[----:B------:R-:W-:Y:S01]  /*1da0*/  @!P0 IMAD.MOV.U32 R14, RZ, RZ, RZ ;  /* 0x000000ffff0e8224 */ /* 0x000fe200078e00ff */
[----:B------:R-:W-:-:S03]  /*1db0*/  @P0 MOV R14, RZ ;  /* 0x000000ff000e0202 */ /* 0x000fc60000000f00 */
[----:B------:R-:W-:Y:S01]  /*1dc0*/  @P0 IMAD.MOV.U32 R15, RZ, RZ, R2 ;  /* 0x000000ffff0f0224 */ /* 0x000fe200078e0002 */
[----:B------:R-:W-:Y:S06]  /*1dd0*/  BRA `(.L_x_173) ;  /* 0x0000000000147947 */ /* 0x000fec0003800000 */
.L_x_175:
[----:B------:R-:W-:Y:S02]  /*1de0*/  LOP3.LUT R15, R5, 0x80000, RZ, 0xfc, !PT ;  /* 0x00080000050f7812 */ /* 0x000fe400078efcff */
[----:B------:R-:W-:Y:S01]  /*1df0*/  MOV R14, R4 ;  /* 0x00000004000e7202 */ /* 0x000fe20000000f00 */
[----:B------:R-:W-:Y:S06]  /*1e00*/  BRA `(.L_x_173) ;  /* 0x0000000000087947 */ /* 0x000fec0003800000 */
.L_x_174:
[----:B------:R-:W-:Y:S01]  /*1e10*/  LOP3.LUT R15, R9, 0x80000, RZ, 0xfc, !PT ;  /* 0x00080000090f7812 */ /* 0x000fe200078efcff */
[----:B------:R-:W-:-:S07]  /*1e20*/  IMAD.MOV.U32 R14, RZ, RZ, R8 ;  /* 0x000000ffff0e7224 */ /* 0x000fce00078e0008 */
.L_x_173:
[----:B------:R-:W-:Y:S05]  /*1e30*/  BSYNC.RECONVERGENT B1 ;  /* 0x0000000000017941 */ /* 0x000fea0003800200 */
.L_x_171:
[----:B------:R-:W-:Y:S01]  /*1e40*/  MOV R2, R0 ;  /* 0x0000000000027202 */ /* 0x000fe20000000f00 */
[----:B------:R-:W-:-:S04]  /*1e50*/  IMAD.MOV.U32 R3, RZ, RZ, 0x0 ;  /* 0x00000000ff037424 */ /* 0x000fc800078e00ff */
[----:B------:R-:W-:Y:S05]  /*1e60*/  RET.REL.NODEC R2 `(_Z22get_vacuum_probabilityPA3_A2_fiiPfifS2_ff) ;  /* 0xffffffe002647950 */ /* 0x000fea0003c3ffff */
.L_x_176:
        /* <DEDUP_REMOVED lines=9> */
.L_x_179:


//--------------------- .nv.global.init           --------------------------
	.section	.nv.global.init,"aw",@progbits
	.align	4
.nv.global.init:
	.type		__cudart_i2opi_f,@object
	.size		__cudart_i2opi_f,(.L_0 - __cudart_i2opi_f)
__cudart_i2opi_f:
        /*0000*/ 	.byte	0x41, 0x90, 0x43, 0x3c, 0x99, 0x95, 0x62, 0xdb, 0xc0, 0xdd, 0x34, 0xf5, 0xd1, 0x57, 0x27, 0xfc
        /*0010*/ 	.byte	0x29, 0x15, 0x44, 0x4e, 0x6e, 0x83, 0xf9, 0xa2
.L_0:


//--------------------- .nv.shared.reserved.0     --------------------------
	.section	.nv.shared.reserved.0,"aw",@nobits
	.weak		__nv_reservedSMEM_offset_0_alias
	.size		__nv_reservedSMEM_offset_0_alias, 0, 64
	.other		__nv_reservedSMEM_offset_0_alias,@"STO_CUDA_RESERVED_SHARED STV_DEFAULT"
__nv_reservedSMEM_offset_0_alias:
	.zero		0
	.zero		64


//--------------------- .nv.constant0._Z15propagateLineariifffPA3_A2_fPA3_fPfS4_i --------------------------
	.section	.nv.constant0._Z15propagateLineariifffPA3_A2_fPA3_fPfS4_i,"a",@progbits
	.sectionflags	@""
	.align	4
.nv.constant0._Z15propagateLineariifffPA3_A2_fPA3_fPfS4_i:
	.zero		956


//--------------------- .nv.constant0._Z22get_vacuum_probabilityPA3_A2_fiiPfifS2_ff --------------------------
	.section	.nv.constant0._Z22get_vacuum_probabilityPA3_A2_fiiPfifS2_ff,"a",@progbits
	.sectionflags	@""
	.align	4
.nv.constant0._Z22get_vacuum_probabilityPA3_A2_fiiPfifS2_ff:
	.zero		944


//--------------------- SYMBOLS --------------------------

	.type		.nv.reservedSmem.offset0,@object
	.size		.nv.reservedSmem.offset0,0x4
